	.target	sm_90a

	.elftype	@"ET_EXEC"


//--------------------- .note.nv.tkinfo           --------------------------
	.section	.note.nv.tkinfo,"",@"SHT_NOTE"
	.sectionflags	@"SHF_NOTE_NV_TKINFO"
	.tkinfo
        /*0018*/ 	.word	0x00000002
        /*0030*/ 	.string	""
        /*0030*/ 	.string	"ptxas"
        /*0030*/ 	.string	"Cuda compilation tools, release 13.0, V13.0.88"
        /*0030*/ 	.string	"Build cuda_13.0.r13.0/compiler.36424714_0"
        /*0030*/ 	.string	"-arch sm_90a -m 64 "



//--------------------- .note.nv.cuinfo           --------------------------
	.section	.note.nv.cuinfo,"",@"SHT_NOTE"
	.sectionflags	@"SHF_NOTE_NV_CUINFO"
        /*0018*/ 	.short	0x0002
        /*001a*/ 	.short	0x005a
        /*001c*/ 	.short	0x0082
	.zero		2


//--------------------- .nv.info                  --------------------------
	.section	.nv.info,"",@"SHT_CUDA_INFO"
	.align	4


	//----- nvinfo : EIATTR_REGCOUNT
	.align		4
        /*0000*/ 	.byte	0x04, 0x2f
        /*0002*/ 	.short	(.L_15 - .L_14)
	.align		4
.L_14:
        /*0004*/ 	.word	index@(_ZN7cutlass13device_kernelINS_4gemm6kernel13GemmUniversalIN4cute5tupleIJiiiiEEENS1_10collective13CollectiveMmaINS1_34MainloopSm90TmaGmmaWarpSpecializedILi5ENS5_IJNS4_1CILi1EEENSA_ILi2EEESB_EEENS1_35KernelTmaWarpSpecializedCooperativeEEENS5_IJNSA_ILi128EEENSA_ILi64EEENSA_ILi32EEEEEENS_10tfloat32_tENS5_IJlSB_lEEESK_SL_NS4_8TiledMMAINS4_8MMA_AtomIJNS4_4SM904GMMA29MMA_64x64x8_F32TF32TF32_SS_TNILNSP_7ScaleInE1ELSR_1EEEEEENS4_6LayoutINS5_IJSC_SB_SB_EEENS5_IJSB_NSA_ILi0EEESW_EEEEENS5_IJNS4_10UnderscoreESZ_SZ_EEEEENS4_23SM90_TMA_LOAD_MULTICASTENS4_14ComposedLayoutINS4_7SwizzleILi3ELi4ELi3EEENS4_18smem_ptr_flag_bitsILi32EEENSU_INS5_IJNSA_ILi8EEESI_EEENS5_IJSI_SB_EEEEEEEvNS4_8identityENS4_13SM90_TMA_LOADES1C_vS1D_EENS_8epilogue10collective6detail29Sm90TmaWarpSpecializedAdapterINS1H_15DefaultEpilogueISK_SL_SL_NS1G_6thread17LinearCombinationISK_Li1EffLNS1L_9ScaleType4KindE0ELNS_15FloatRoundStyleE2ESK_EENS1_15EpilogueDefaultEEEEEvvEEEEvNT_6ParamsE)
        /*0008*/ 	.word	0x000000a8


	//----- nvinfo : EIATTR_FRAME_SIZE
	.align		4
.L_15:
        /*000c*/ 	.byte	0x04, 0x11
        /*000e*/ 	.short	(.L_17 - .L_16)
	.align		4
.L_16:
        /*0010*/ 	.word	index@(_ZN7cutlass13device_kernelINS_4gemm6kernel13GemmUniversalIN4cute5tupleIJiiiiEEENS1_10collective13CollectiveMmaINS1_34MainloopSm90TmaGmmaWarpSpecializedILi5ENS5_IJNS4_1CILi1EEENSA_ILi2EEESB_EEENS1_35KernelTmaWarpSpecializedCooperativeEEENS5_IJNSA_ILi128EEENSA_ILi64EEENSA_ILi32EEEEEENS_10tfloat32_tENS5_IJlSB_lEEESK_SL_NS4_8TiledMMAINS4_8MMA_AtomIJNS4_4SM904GMMA29MMA_64x64x8_F32TF32TF32_SS_TNILNSP_7ScaleInE1ELSR_1EEEEEENS4_6LayoutINS5_IJSC_SB_SB_EEENS5_IJSB_NSA_ILi0EEESW_EEEEENS5_IJNS4_10UnderscoreESZ_SZ_EEEEENS4_23SM90_TMA_LOAD_MULTICASTENS4_14ComposedLayoutINS4_7SwizzleILi3ELi4ELi3EEENS4_18smem_ptr_flag_bitsILi32EEENSU_INS5_IJNSA_ILi8EEESI_EEENS5_IJSI_SB_EEEEEEEvNS4_8identityENS4_13SM90_TMA_LOADES1C_vS1D_EENS_8epilogue10collective6detail29Sm90TmaWarpSpecializedAdapterINS1H_15DefaultEpilogueISK_SL_SL_NS1G_6thread17LinearCombinationISK_Li1EffLNS1L_9ScaleType4KindE0ELNS_15FloatRoundStyleE2ESK_EENS1_15EpilogueDefaultEEEEEvvEEEEvNT_6ParamsE)
        /*0014*/ 	.word	0x00000000


	//----- nvinfo : EIATTR_MIN_STACK_SIZE
	.align		4
.L_17:
        /*0018*/ 	.byte	0x04, 0x12
        /*001a*/ 	.short	(.L_19 - .L_18)
	.align		4
.L_18:
        /*001c*/ 	.word	index@(_ZN7cutlass13device_kernelINS_4gemm6kernel13GemmUniversalIN4cute5tupleIJiiiiEEENS1_10collective13CollectiveMmaINS1_34MainloopSm90TmaGmmaWarpSpecializedILi5ENS5_IJNS4_1CILi1EEENSA_ILi2EEESB_EEENS1_35KernelTmaWarpSpecializedCooperativeEEENS5_IJNSA_ILi128EEENSA_ILi64EEENSA_ILi32EEEEEENS_10tfloat32_tENS5_IJlSB_lEEESK_SL_NS4_8TiledMMAINS4_8MMA_AtomIJNS4_4SM904GMMA29MMA_64x64x8_F32TF32TF32_SS_TNILNSP_7ScaleInE1ELSR_1EEEEEENS4_6LayoutINS5_IJSC_SB_SB_EEENS5_IJSB_NSA_ILi0EEESW_EEEEENS5_IJNS4_10UnderscoreESZ_SZ_EEEEENS4_23SM90_TMA_LOAD_MULTICASTENS4_14ComposedLayoutINS4_7SwizzleILi3ELi4ELi3EEENS4_18smem_ptr_flag_bitsILi32EEENSU_INS5_IJNSA_ILi8EEESI_EEENS5_IJSI_SB_EEEEEEEvNS4_8identityENS4_13SM90_TMA_LOADES1C_vS1D_EENS_8epilogue10collective6detail29Sm90TmaWarpSpecializedAdapterINS1H_15DefaultEpilogueISK_SL_SL_NS1G_6thread17LinearCombinationISK_Li1EffLNS1L_9ScaleType4KindE0ELNS_15FloatRoundStyleE2ESK_EENS1_15EpilogueDefaultEEEEEvvEEEEvNT_6ParamsE)
        /*0020*/ 	.word	0x00000000
.L_19:


//--------------------- .nv.compat                --------------------------
	.section	.nv.compat,"",@"SHT_CUDA_COMPAT_INFO"
	.align	4
        /*0000*/ 	.byte	0x02, 0x09, 0x01, 0x00, 0x02, 0x02, 0x04, 0x00, 0x02, 0x05, 0x05, 0x00, 0x03, 0x07, 0x01, 0x01
        /*0010*/ 	.byte	0x02, 0x03, 0x01, 0x00, 0x02, 0x06, 0x01, 0x00, 0x04, 0x0b, 0x08, 0x00, 0x00, 0x00, 0x00, 0x00
        /*0020*/ 	.byte	0x00, 0x00, 0x00, 0x00


//--------------------- .nv.info._ZN7cutlass13device_kernelINS_4gemm6kernel13GemmUniversalIN4cute5tupleIJiiiiEEENS1_10collective13CollectiveMmaINS1_34MainloopSm90TmaGmmaWarpSpecializedILi5ENS5_IJNS4_1CILi1EEENSA_ILi2EEESB_EEENS1_35KernelTmaWarpSpecializedCooperativeEEENS5_IJNSA_ILi128EEENSA_ILi64EEENSA_ILi32EEEEEENS_10tfloat32_tENS5_IJlSB_lEEESK_SL_NS4_8TiledMMAINS4_8MMA_AtomIJNS4_4SM904GMMA29MMA_64x64x8_F32TF32TF32_SS_TNILNSP_7ScaleInE1ELSR_1EEEEEENS4_6LayoutINS5_IJSC_SB_SB_EEENS5_IJSB_NSA_ILi0EEESW_EEEEENS5_IJNS4_10UnderscoreESZ_SZ_EEEEENS4_23SM90_TMA_LOAD_MULTICASTENS4_14ComposedLayoutINS4_7SwizzleILi3ELi4ELi3EEENS4_18smem_ptr_flag_bitsILi32EEENSU_INS5_IJNSA_ILi8EEESI_EEENS5_IJSI_SB_EEEEEEEvNS4_8identityENS4_13SM90_TMA_LOADES1C_vS1D_EENS_8epilogue10collective6detail29Sm90TmaWarpSpecializedAdapterINS1H_15DefaultEpilogueISK_SL_SL_NS1G_6thread17LinearCombinationISK_Li1EffLNS1L_9ScaleType4KindE0ELNS_15FloatRoundStyleE2ESK_EENS1_15EpilogueDefaultEEEEEvvEEEEvNT_6ParamsE --------------------------
	.section	.nv.info._ZN7cutlass13device_kernelINS_4gemm6kernel13GemmUniversalIN4cute5tupleIJiiiiEEENS1_10collective13CollectiveMmaINS1_34MainloopSm90TmaGmmaWarpSpecializedILi5ENS5_IJNS4_1CILi1EEENSA_ILi2EEESB_EEENS1_35KernelTmaWarpSpecializedCooperativeEEENS5_IJNSA_ILi128EEENSA_ILi64EEENSA_ILi32EEEEEENS_10tfloat32_tENS5_IJlSB_lEEESK_SL_NS4_8TiledMMAINS4_8MMA_AtomIJNS4_4SM904GMMA29MMA_64x64x8_F32TF32TF32_SS_TNILNSP_7ScaleInE1ELSR_1EEEEEENS4_6LayoutINS5_IJSC_SB_SB_EEENS5_IJSB_NSA_ILi0EEESW_EEEEENS5_IJNS4_10UnderscoreESZ_SZ_EEEEENS4_23SM90_TMA_LOAD_MULTICASTENS4_14ComposedLayoutINS4_7SwizzleILi3ELi4ELi3EEENS4_18smem_ptr_flag_bitsILi32EEENSU_INS5_IJNSA_ILi8EEESI_EEENS5_IJSI_SB_EEEEEEEvNS4_8identityENS4_13SM90_TMA_LOADES1C_vS1D_EENS_8epilogue10collective6detail29Sm90TmaWarpSpecializedAdapterINS1H_15DefaultEpilogueISK_SL_SL_NS1G_6thread17LinearCombinationISK_Li1EffLNS1L_9ScaleType4KindE0ELNS_15FloatRoundStyleE2ESK_EENS1_15EpilogueDefaultEEEEEvvEEEEvNT_6ParamsE,"",@"SHT_CUDA_INFO"
	.sectionflags	@""
	.align	4


	//----- nvinfo : EIATTR_CUDA_API_VERSION
	.align		4
        /*0000*/ 	.byte	0x04, 0x37
        /*0002*/ 	.short	(.L_21 - .L_20)
.L_20:
        /*0004*/ 	.word	0x00000082


	//----- nvinfo : EIATTR_KPARAM_INFO
	.align		4
.L_21:
        /*0008*/ 	.byte	0x04, 0x17
        /*000a*/ 	.short	(.L_23 - .L_22)
.L_22:
        /*000c*/ 	.word	0x00000000
        /*0010*/ 	.short	0x0000
        /*0012*/ 	.short	0x0070
        /*0014*/ 	.byte	0x00, 0xf0, 0x01, 0x10


	//----- nvinfo : EIATTR_SPARSE_MMA_MASK
	.align		4
.L_23:
        /*0018*/ 	.byte	0x03, 0x50
        /*001a*/ 	.short	0x0000


	//----- nvinfo : EIATTR_MAXREG_COUNT
	.align		4
        /*001c*/ 	.byte	0x03, 0x1b
        /*001e*/ 	.short	0x00a8


	//----- nvinfo : EIATTR_NUM_BARRIERS
	.align		4
        /*0020*/ 	.byte	0x02, 0x4c
        /*0022*/ 	.byte	0x01
	.zero		1


	//----- nvinfo : EIATTR_EXTERNS
	.align		4
        /*0024*/ 	.byte	0x04, 0x0f
        /*0026*/ 	.short	(.L_25 - .L_24)


	//   ....[0]....
	.align		4
.L_24:
        /*0028*/ 	.word	index@(__assertfail)


	//----- nvinfo : EIATTR_MERCURY_ISA_VERSION
	.align		4
.L_25:
        /*002c*/ 	.byte	0x03, 0x5f
        /*002e*/ 	.short	0x0101


	//----- nvinfo : EIATTR_INT_WARP_WIDE_INSTR_OFFSETS
	.align		4
        /*0030*/ 	.byte	0x04, 0x31
        /*0032*/ 	.short	(.L_27 - .L_26)


	//   ....[0]....
.L_26:
        /*0034*/ 	.word	0x00000490


	//   ....[1]....
        /*0038*/ 	.word	0x000004b0


	//   ....[2]....
        /*003c*/ 	.word	0x00000660


	//----- nvinfo : EIATTR_COOP_GROUP_MASK_REGIDS
	.align		4
.L_27:
        /*0040*/ 	.byte	0x04, 0x29
        /*0042*/ 	.short	(.L_29 - .L_28)


	//   ....[0]....
.L_28:
        /*0044*/ 	.word	0xffffffff


	//   ....[1]....
        /*0048*/ 	.word	0xffffffff


	//   ....[2]....
        /*004c*/ 	.word	0xffffffff


	//   ....[3]....
        /*0050*/ 	.word	0xffffffff


	//   ....[4]....
        /*0054*/ 	.word	0xffffffff


	//   ....[5]....
        /*0058*/ 	.word	0xffffffff


	//----- nvinfo : EIATTR_COOP_GROUP_INSTR_OFFSETS
	.align		4
.L_29:
        /*005c*/ 	.byte	0x04, 0x28
        /*005e*/ 	.short	(.L_31 - .L_30)


	//   ....[0]....
.L_30:
        /*0060*/ 	.word	0x00000060


	//   ....[1]....
        /*0064*/ 	.word	0x00000070


	//   ....[2]....
        /*0068*/ 	.word	0x00000130


	//   ....[3]....
        /*006c*/ 	.word	0x000002e0


	//   ....[4]....
        /*0070*/ 	.word	0x000007a0


	//   ....[5]....
        /*0074*/ 	.word	0x000011e0


	//----- nvinfo : EIATTR_REG_RECONFIG
	.align		4
.L_31:
        /*0078*/ 	.byte	0x01, 0x54
	.zero		2


	//----- nvinfo : EIATTR_SYSCALL_OFFSETS
	.align		4
        /*007c*/ 	.byte	0x04, 0x46
        /*007e*/ 	.short	(.L_33 - .L_32)


	//   ....[0]....
.L_32:
        /*0080*/ 	.word	0x000013a0


	//----- nvinfo : EIATTR_MBARRIER_INSTR_OFFSETS
	.align		4
.L_33:
        /*0084*/ 	.byte	0x04, 0x39
        /*0086*/ 	.short	(.L_35 - .L_34)


	//   ....[0]....
.L_34:
        /*0088*/ 	.word	0x00000230
        /*008c*/ 	.word	0x000000ff
        /*0090*/ 	.word	0x00000000
        /*0094*/ 	.short	0x0100
        /*0096*/ 	.byte	0x08
	.zero		1


	//   ....[1]....
        /*0098*/ 	.word	0x00000240
        /*009c*/ 	.word	0x000000ff
        /*00a0*/ 	.word	0x00000028
        /*00a4*/ 	.short	0x0100
        /*00a6*/ 	.byte	0x08
	.zero		1


	//   ....[2]....
        /*00a8*/ 	.word	0x00000250
        /*00ac*/ 	.word	0x000000ff
        /*00b0*/ 	.word	0x00000008
        /*00b4*/ 	.short	0x0100
        /*00b6*/ 	.byte	0x08
	.zero		1


	//   ....[3]....
        /*00b8*/ 	.word	0x00000260
        /*00bc*/ 	.word	0x000000ff
        /*00c0*/ 	.word	0x00000030
        /*00c4*/ 	.short	0x0100
        /*00c6*/ 	.byte	0x08
	.zero		1


	//   ....[4]....
        /*00c8*/ 	.word	0x00000270
        /*00cc*/ 	.word	0x000000ff
        /*00d0*/ 	.word	0x00000010
        /*00d4*/ 	.short	0x0100
        /*00d6*/ 	.byte	0x08
	.zero		1


	//   ....[5]....
        /*00d8*/ 	.word	0x00000280
        /*00dc*/ 	.word	0x000000ff
        /*00e0*/ 	.word	0x00000038
        /*00e4*/ 	.short	0x0100
        /*00e6*/ 	.byte	0x08
	.zero		1


	//   ....[6]....
        /*00e8*/ 	.word	0x00000290
        /*00ec*/ 	.word	0x000000ff
        /*00f0*/ 	.word	0x00000018
        /*00f4*/ 	.short	0x0100
        /*00f6*/ 	.byte	0x08
	.zero		1


	//   ....[7]....
        /*00f8*/ 	.word	0x000002a0
        /*00fc*/ 	.word	0x000000ff
        /*0100*/ 	.word	0x00000040
        /*0104*/ 	.short	0x0100
        /*0106*/ 	.byte	0x08
	.zero		1


	//   ....[8]....
        /*0108*/ 	.word	0x000002b0
        /*010c*/ 	.word	0x000000ff
        /*0110*/ 	.word	0x00000020
        /*0114*/ 	.short	0x0100
        /*0116*/ 	.byte	0x08
	.zero		1


	//   ....[9]....
        /*0118*/ 	.word	0x000002c0
        /*011c*/ 	.word	0x000000ff
        /*0120*/ 	.word	0x00000048
        /*0124*/ 	.short	0x0100
        /*0126*/ 	.byte	0x08
	.zero		1


	//   ....[10]....
        /*0128*/ 	.word	0x000006e0
        /*012c*/ 	.word	0x000000ff
        /*0130*/ 	.word	0x00000060
        /*0134*/ 	.short	0x0100
        /*0136*/ 	.byte	0x06
	.zero		1


	//   ....[11]....
        /*0138*/ 	.word	0x00000750
        /*013c*/ 	.word	0x000000ff
        /*0140*/ 	.word	0x00000068
        /*0144*/ 	.short	0x0100
        /*0146*/ 	.byte	0x06
	.zero		1


	//   ....[12]....
        /*0148*/ 	.word	0x00001460
        /*014c*/ 	.word	0x00000003
        /*0150*/ 	.word	0x00000000
        /*0154*/ 	.short	0x010a
        /*0156*/ 	.byte	0x3f
	.zero		1


	//   ....[13]....
        /*0158*/ 	.word	0x000014a0
        /*015c*/ 	.word	0x00000003
        /*0160*/ 	.word	0x00000000
        /*0164*/ 	.short	0x010a
        /*0166*/ 	.byte	0x3f
	.zero		1


	//   ....[14]....
        /*0168*/ 	.word	0x00001870
        /*016c*/ 	.word	0x00000005
        /*0170*/ 	.word	0x00000000
        /*0174*/ 	.short	0x010a
        /*0176*/ 	.byte	0x3f
	.zero		1


	//   ....[15]....
        /*0178*/ 	.word	0x000018b0
        /*017c*/ 	.word	0x00000005
        /*0180*/ 	.word	0x00000000
        /*0184*/ 	.short	0x010a
        /*0186*/ 	.byte	0x3f
	.zero		1


	//   ....[16]....
        /*0188*/ 	.word	0x00001b10
        /*018c*/ 	.word	0x00000005
        /*0190*/ 	.word	0x00000000
        /*0194*/ 	.short	0x0101
        /*0196*/ 	.byte	0x3f
	.zero		1


	//   ....[17]....
        /*0198*/ 	.word	0x00001d30
        /*019c*/ 	.word	0x00000003
        /*01a0*/ 	.word	0x00000000
        /*01a4*/ 	.short	0x0101
        /*01a6*/ 	.byte	0x3f
	.zero		1


	//   ....[18]....
        /*01a8*/ 	.word	0x000051a0
        /*01ac*/ 	.word	0x00000014
        /*01b0*/ 	.word	0x00000028
        /*01b4*/ 	.short	0x010a
        /*01b6*/ 	.byte	0x3f
	.zero		1


	//   ....[19]....
        /*01b8*/ 	.word	0x00005520
        /*01bc*/ 	.word	0x00000003
        /*01c0*/ 	.word	0x00000068
        /*01c4*/ 	.short	0x0101
        /*01c6*/ 	.byte	0x3f
	.zero		1


	//   ....[20]....
        /*01c8*/ 	.word	0x00005c70
        /*01cc*/ 	.word	0x00000007
        /*01d0*/ 	.word	0x00000000
        /*01d4*/ 	.short	0x010a
        /*01d6*/ 	.byte	0x3f
	.zero		1


	//   ....[21]....
        /*01d8*/ 	.word	0x00005cf0
        /*01dc*/ 	.word	0x00000008
        /*01e0*/ 	.word	0x00000000
        /*01e4*/ 	.short	0x010a
        /*01e6*/ 	.byte	0x3f
	.zero		1


	//   ....[22]....
        /*01e8*/ 	.word	0x00005d80
        /*01ec*/ 	.word	0x00000009
        /*01f0*/ 	.word	0x00000000
        /*01f4*/ 	.short	0x010a
        /*01f6*/ 	.byte	0x3f
	.zero		1


	//   ....[23]....
        /*01f8*/ 	.word	0x00005e10
        /*01fc*/ 	.word	0x00000006
        /*0200*/ 	.word	0x00000000
        /*0204*/ 	.short	0x010a
        /*0206*/ 	.byte	0x3f
	.zero		1


	//   ....[24]....
        /*0208*/ 	.word	0x00005ea0
        /*020c*/ 	.word	0x00000003
        /*0210*/ 	.word	0x00000000
        /*0214*/ 	.short	0x010a
        /*0216*/ 	.byte	0x3f
	.zero		1


	//   ....[25]....
        /*0218*/ 	.word	0x00005f00
        /*021c*/ 	.word	0x00000003
        /*0220*/ 	.word	0x00000000
        /*0224*/ 	.short	0x010a
        /*0226*/ 	.byte	0x3f
	.zero		1


	//   ....[26]....
        /*0228*/ 	.word	0x00005f50
        /*022c*/ 	.word	0x00000005
        /*0230*/ 	.word	0x00000000
        /*0234*/ 	.short	0x010a
        /*0236*/ 	.byte	0x3f
	.zero		1


	//   ....[27]....
        /*0238*/ 	.word	0x00006020
        /*023c*/ 	.word	0x00000014
        /*0240*/ 	.word	0x00000028
        /*0244*/ 	.short	0x010a
        /*0246*/ 	.byte	0x3f
	.zero		1


	//   ....[28]....
        /*0248*/ 	.word	0x000060f0
        /*024c*/ 	.word	0x00000007
        /*0250*/ 	.word	0x00000000
        /*0254*/ 	.short	0x010a
        /*0256*/ 	.byte	0x3f
	.zero		1


	//   ....[29]....
        /*0258*/ 	.word	0x00006140
        /*025c*/ 	.word	0x00000008
        /*0260*/ 	.word	0x00000000
        /*0264*/ 	.short	0x010a
        /*0266*/ 	.byte	0x3f
	.zero		1


	//   ....[30]....
        /*0268*/ 	.word	0x00006190
        /*026c*/ 	.word	0x00000009
        /*0270*/ 	.word	0x00000000
        /*0274*/ 	.short	0x010a
        /*0276*/ 	.byte	0x3f
	.zero		1


	//   ....[31]....
        /*0278*/ 	.word	0x000061e0
        /*027c*/ 	.word	0x00000006
        /*0280*/ 	.word	0x00000000
        /*0284*/ 	.short	0x010a
        /*0286*/ 	.byte	0x3f
	.zero		1


	//----- nvinfo : EIATTR_NUM_MBARRIERS
	.align		4
.L_35:
        /*0288*/ 	.byte	0x03, 0x38
        /*028a*/ 	.short	0x000c


	//----- nvinfo : EIATTR_EXIT_INSTR_OFFSETS
	.align		4
        /*028c*/ 	.byte	0x04, 0x1c
        /*028e*/ 	.short	(.L_37 - .L_36)


	//   ....[0]....
.L_36:
        /*0290*/ 	.word	0x00000900


	//   ....[1]....
        /*0294*/ 	.word	0x00001110


	//   ....[2]....
        /*0298*/ 	.word	0x000048c0


	//   ....[3]....
        /*029c*/ 	.word	0x00004e20


	//   ....[4]....
        /*02a0*/ 	.word	0x00005ef0


	//----- nvinfo : EIATTR_MAX_THREADS
	.align		4
.L_37:
        /*02a4*/ 	.byte	0x04, 0x05
        /*02a6*/ 	.short	(.L_39 - .L_38)
.L_38:
        /*02a8*/ 	.word	0x00000180
        /*02ac*/ 	.word	0x00000001
        /*02b0*/ 	.word	0x00000001


	//----- nvinfo : EIATTR_CRS_STACK_SIZE
	.align		4
.L_39:
        /*02b4*/ 	.byte	0x04, 0x1e
        /*02b6*/ 	.short	(.L_41 - .L_40)
.L_40:
        /*02b8*/ 	.word	0x00000000


	//----- nvinfo : EIATTR_CBANK_PARAM_SIZE
	.align		4
.L_41:
        /*02bc*/ 	.byte	0x03, 0x19
        /*02be*/ 	.short	0x0470


	//----- nvinfo : EIATTR_PARAM_CBANK
	.align		4
        /*02c0*/ 	.byte	0x04, 0x0a
        /*02c2*/ 	.short	(.L_43 - .L_42)
	.align		4
.L_42:
        /*02c4*/ 	.word	index@(.nv.constant0._ZN7cutlass13device_kernelINS_4gemm6kernel13GemmUniversalIN4cute5tupleIJiiiiEEENS1_10collective13CollectiveMmaINS1_34MainloopSm90TmaGmmaWarpSpecializedILi5ENS5_IJNS4_1CILi1EEENSA_ILi2EEESB_EEENS1_35KernelTmaWarpSpecializedCooperativeEEENS5_IJNSA_ILi128EEENSA_ILi64EEENSA_ILi32EEEEEENS_10tfloat32_tENS5_IJlSB_lEEESK_SL_NS4_8TiledMMAINS4_8MMA_AtomIJNS4_4SM904GMMA29MMA_64x64x8_F32TF32TF32_SS_TNILNSP_7ScaleInE1ELSR_1EEEEEENS4_6LayoutINS5_IJSC_SB_SB_EEENS5_IJSB_NSA_ILi0EEESW_EEEEENS5_IJNS4_10UnderscoreESZ_SZ_EEEEENS4_23SM90_TMA_LOAD_MULTICASTENS4_14ComposedLayoutINS4_7SwizzleILi3ELi4ELi3EEENS4_18smem_ptr_flag_bitsILi32EEENSU_INS5_IJNSA_ILi8EEESI_EEENS5_IJSI_SB_EEEEEEEvNS4_8identityENS4_13SM90_TMA_LOADES1C_vS1D_EENS_8epilogue10collective6detail29Sm90TmaWarpSpecializedAdapterINS1H_15DefaultEpilogueISK_SL_SL_NS1G_6thread17LinearCombinationISK_Li1EffLNS1L_9ScaleType4KindE0ELNS_15FloatRoundStyleE2ESK_EENS1_15EpilogueDefaultEEEEEvvEEEEvNT_6ParamsE)
        /*02c8*/ 	.short	0x0210
        /*02ca*/ 	.short	0x0470


	//----- nvinfo : EIATTR_SW_WAR
	.align		4
.L_43:
        /*02cc*/ 	.byte	0x04, 0x36
        /*02ce*/ 	.short	(.L_45 - .L_44)
.L_44:
        /*02d0*/ 	.word	0x00000008
.L_45:


//--------------------- .nv.callgraph             --------------------------
	.section	.nv.callgraph,"",@"SHT_CUDA_CALLGRAPH"
	.align	4
	.sectionentsize	8
	.align		4
        /*0000*/ 	.word	0x00000000
	.align		4
        /*0004*/ 	.word	0xffffffff
	.align		4
        /*0008*/ 	.word	index@(_ZN7cutlass13device_kernelINS_4gemm6kernel13GemmUniversalIN4cute5tupleIJiiiiEEENS1_10collective13CollectiveMmaINS1_34MainloopSm90TmaGmmaWarpSpecializedILi5ENS5_IJNS4_1CILi1EEENSA_ILi2EEESB_EEENS1_35KernelTmaWarpSpecializedCooperativeEEENS5_IJNSA_ILi128EEENSA_ILi64EEENSA_ILi32EEEEEENS_10tfloat32_tENS5_IJlSB_lEEESK_SL_NS4_8TiledMMAINS4_8MMA_AtomIJNS4_4SM904GMMA29MMA_64x64x8_F32TF32TF32_SS_TNILNSP_7ScaleInE1ELSR_1EEEEEENS4_6LayoutINS5_IJSC_SB_SB_EEENS5_IJSB_NSA_ILi0EEESW_EEEEENS5_IJNS4_10UnderscoreESZ_SZ_EEEEENS4_23SM90_TMA_LOAD_MULTICASTENS4_14ComposedLayoutINS4_7SwizzleILi3ELi4ELi3EEENS4_18smem_ptr_flag_bitsILi32EEENSU_INS5_IJNSA_ILi8EEESI_EEENS5_IJSI_SB_EEEEEEEvNS4_8identityENS4_13SM90_TMA_LOADES1C_vS1D_EENS_8epilogue10collective6detail29Sm90TmaWarpSpecializedAdapterINS1H_15DefaultEpilogueISK_SL_SL_NS1G_6thread17LinearCombinationISK_Li1EffLNS1L_9ScaleType4KindE0ELNS_15FloatRoundStyleE2ESK_EENS1_15EpilogueDefaultEEEEEvvEEEEvNT_6ParamsE)
	.align		4
        /*000c*/ 	.word	index@(__assertfail)
	.align		4
        /*0010*/ 	.word	0x00000000
	.align		4
        /*0014*/ 	.word	0xfffffffe
	.align		4
        /*0018*/ 	.word	0x00000000
	.align		4
        /*001c*/ 	.word	0xfffffffd
	.align		4
        /*0020*/ 	.word	0x00000000
	.align		4
        /*0024*/ 	.word	0xfffffffc


//--------------------- .nv.constant4             --------------------------
	.section	.nv.constant4,"a",@progbits
	.align	8
	.align		8
.nv.constant4:
        /*0000*/ 	.dword	__assertfail
	.align		8
        /*0008*/ 	.dword	__unnamed_1
	.align		8
        /*0010*/ 	.dword	_ZN39_INTERNAL_3ddcb441_4_k_cu_b91bb7d1_63704cuda3std3__45__cpo5beginE
	.align		8
        /*0018*/ 	.dword	_ZN39_INTERNAL_3ddcb441_4_k_cu_b91bb7d1_63704cuda3std3__45__cpo3endE
	.align		8
        /*0020*/ 	.dword	_ZN39_INTERNAL_3ddcb441_4_k_cu_b91bb7d1_63704cuda3std3__45__cpo6cbeginE
	.align		8
        /*0028*/ 	.dword	_ZN39_INTERNAL_3ddcb441_4_k_cu_b91bb7d1_63704cuda3std3__45__cpo4cendE
	.align		8
        /*0030*/ 	.dword	_ZN39_INTERNAL_3ddcb441_4_k_cu_b91bb7d1_63704cuda3std3__441_GLOBAL__N__3ddcb441_4_k_cu_b91bb7d1_63706ignoreE
	.align		8
        /*0038*/ 	.dword	_ZN39_INTERNAL_3ddcb441_4_k_cu_b91bb7d1_63704cuda3std3__419piecewise_constructE
	.align		8
        /*0040*/ 	.dword	_ZN39_INTERNAL_3ddcb441_4_k_cu_b91bb7d1_63704cuda3std3__48in_placeE
	.align		8
        /*0048*/ 	.dword	_ZN39_INTERNAL_3ddcb441_4_k_cu_b91bb7d1_63704cuda3std6ranges3__45__cpo4swapE
	.align		8
        /*0050*/ 	.dword	_ZN39_INTERNAL_3ddcb441_4_k_cu_b91bb7d1_63704cuda3std6ranges3__45__cpo9iter_moveE
	.align		8
        /*0058*/ 	.dword	_ZN39_INTERNAL_3ddcb441_4_k_cu_b91bb7d1_63704cute7productE
	.align		8
        /*0060*/ 	.dword	_ZN39_INTERNAL_3ddcb441_4_k_cu_b91bb7d1_63704cute1_E
	.align		8
        /*0068*/ 	.dword	$str$22
	.align		8
        /*0070*/ 	.dword	$str$23


//--------------------- .text._ZN7cutlass13device_kernelINS_4gemm6kernel13GemmUniversalIN4cute5tupleIJiiiiEEENS1_10collective13CollectiveMmaINS1_34MainloopSm90TmaGmmaWarpSpecializedILi5ENS5_IJNS4_1CILi1EEENSA_ILi2EEESB_EEENS1_35KernelTmaWarpSpecializedCooperativeEEENS5_IJNSA_ILi128EEENSA_ILi64EEENSA_ILi32EEEEEENS_10tfloat32_tENS5_IJlSB_lEEESK_SL_NS4_8TiledMMAINS4_8MMA_AtomIJNS4_4SM904GMMA29MMA_64x64x8_F32TF32TF32_SS_TNILNSP_7ScaleInE1ELSR_1EEEEEENS4_6LayoutINS5_IJSC_SB_SB_EEENS5_IJSB_NSA_ILi0EEESW_EEEEENS5_IJNS4_10UnderscoreESZ_SZ_EEEEENS4_23SM90_TMA_LOAD_MULTICASTENS4_14ComposedLayoutINS4_7SwizzleILi3ELi4ELi3EEENS4_18smem_ptr_flag_bitsILi32EEENSU_INS5_IJNSA_ILi8EEESI_EEENS5_IJSI_SB_EEEEEEEvNS4_8identityENS4_13SM90_TMA_LOADES1C_vS1D_EENS_8epilogue10collective6detail29Sm90TmaWarpSpecializedAdapterINS1H_15DefaultEpilogueISK_SL_SL_NS1G_6thread17LinearCombinationISK_Li1EffLNS1L_9ScaleType4KindE0ELNS_15FloatRoundStyleE2ESK_EENS1_15EpilogueDefaultEEEEEvvEEEEvNT_6ParamsE --------------------------
	.section	.text._ZN7cutlass13device_kernelINS_4gemm6kernel13GemmUniversalIN4cute5tupleIJiiiiEEENS1_10collective13CollectiveMmaINS1_34MainloopSm90TmaGmmaWarpSpecializedILi5ENS5_IJNS4_1CILi1EEENSA_ILi2EEESB_EEENS1_35KernelTmaWarpSpecializedCooperativeEEENS5_IJNSA_ILi128EEENSA_ILi64EEENSA_ILi32EEEEEENS_10tfloat32_tENS5_IJlSB_lEEESK_SL_NS4_8TiledMMAINS4_8MMA_AtomIJNS4_4SM904GMMA29MMA_64x64x8_F32TF32TF32_SS_TNILNSP_7ScaleInE1ELSR_1EEEEEENS4_6LayoutINS5_IJSC_SB_SB_EEENS5_IJSB_NSA_ILi0EEESW_EEEEENS5_IJNS4_10UnderscoreESZ_SZ_EEEEENS4_23SM90_TMA_LOAD_MULTICASTENS4_14ComposedLayoutINS4_7SwizzleILi3ELi4ELi3EEENS4_18smem_ptr_flag_bitsILi32EEENSU_INS5_IJNSA_ILi8EEESI_EEENS5_IJSI_SB_EEEEEEEvNS4_8identityENS4_13SM90_TMA_LOADES1C_vS1D_EENS_8epilogue10collective6detail29Sm90TmaWarpSpecializedAdapterINS1H_15DefaultEpilogueISK_SL_SL_NS1G_6thread17LinearCombinationISK_Li1EffLNS1L_9ScaleType4KindE0ELNS_15FloatRoundStyleE2ESK_EENS1_15EpilogueDefaultEEEEEvvEEEEvNT_6ParamsE,"ax",@progbits
	.align	128
.text._ZN7cutlass13device_kernelINS_4gemm6kernel13GemmUniversalIN4cute5tupleIJiiiiEEENS1_10collective13CollectiveMmaINS1_34MainloopSm90TmaGmmaWarpSpecializedILi5ENS5_IJNS4_1CILi1EEENSA_ILi2EEESB_EEENS1_35KernelTmaWarpSpecializedCooperativeEEENS5_IJNSA_ILi128EEENSA_ILi64EEENSA_ILi32EEEEEENS_10tfloat32_tENS5_IJlSB_lEEESK_SL_NS4_8TiledMMAINS4_8MMA_AtomIJNS4_4SM904GMMA29MMA_64x64x8_F32TF32TF32_SS_TNILNSP_7ScaleInE1ELSR_1EEEEEENS4_6LayoutINS5_IJSC_SB_SB_EEENS5_IJSB_NSA_ILi0EEESW_EEEEENS5_IJNS4_10UnderscoreESZ_SZ_EEEEENS4_23SM90_TMA_LOAD_MULTICASTENS4_14ComposedLayoutINS4_7SwizzleILi3ELi4ELi3EEENS4_18smem_ptr_flag_bitsILi32EEENSU_INS5_IJNSA_ILi8EEESI_EEENS5_IJSI_SB_EEEEEEEvNS4_8identityENS4_13SM90_TMA_LOADES1C_vS1D_EENS_8epilogue10collective6detail29Sm90TmaWarpSpecializedAdapterINS1H_15DefaultEpilogueISK_SL_SL_NS1G_6thread17LinearCombinationISK_Li1EffLNS1L_9ScaleType4KindE0ELNS_15FloatRoundStyleE2ESK_EENS1_15EpilogueDefaultEEEEEvvEEEEvNT_6ParamsE:
        .type           _ZN7cutlass13device_kernelINS_4gemm6kernel13GemmUniversalIN4cute5tupleIJiiiiEEENS1_10collective13CollectiveMmaINS1_34MainloopSm90TmaGmmaWarpSpecializedILi5ENS5_IJNS4_1CILi1EEENSA_ILi2EEESB_EEENS1_35KernelTmaWarpSpecializedCooperativeEEENS5_IJNSA_ILi128EEENSA_ILi64EEENSA_ILi32EEEEEENS_10tfloat32_tENS5_IJlSB_lEEESK_SL_NS4_8TiledMMAINS4_8MMA_AtomIJNS4_4SM904GMMA29MMA_64x64x8_F32TF32TF32_SS_TNILNSP_7ScaleInE1ELSR_1EEEEEENS4_6LayoutINS5_IJSC_SB_SB_EEENS5_IJSB_NSA_ILi0EEESW_EEEEENS5_IJNS4_10UnderscoreESZ_SZ_EEEEENS4_23SM90_TMA_LOAD_MULTICASTENS4_14ComposedLayoutINS4_7SwizzleILi3ELi4ELi3EEENS4_18smem_ptr_flag_bitsILi32EEENSU_INS5_IJNSA_ILi8EEESI_EEENS5_IJSI_SB_EEEEEEEvNS4_8identityENS4_13SM90_TMA_LOADES1C_vS1D_EENS_8epilogue10collective6detail29Sm90TmaWarpSpecializedAdapterINS1H_15DefaultEpilogueISK_SL_SL_NS1G_6thread17LinearCombinationISK_Li1EffLNS1L_9ScaleType4KindE0ELNS_15FloatRoundStyleE2ESK_EENS1_15EpilogueDefaultEEEEEvvEEEEvNT_6ParamsE,@function
        .size           _ZN7cutlass13device_kernelINS_4gemm6kernel13GemmUniversalIN4cute5tupleIJiiiiEEENS1_10collective13CollectiveMmaINS1_34MainloopSm90TmaGmmaWarpSpecializedILi5ENS5_IJNS4_1CILi1EEENSA_ILi2EEESB_EEENS1_35KernelTmaWarpSpecializedCooperativeEEENS5_IJNSA_ILi128EEENSA_ILi64EEENSA_ILi32EEEEEENS_10tfloat32_tENS5_IJlSB_lEEESK_SL_NS4_8TiledMMAINS4_8MMA_AtomIJNS4_4SM904GMMA29MMA_64x64x8_F32TF32TF32_SS_TNILNSP_7ScaleInE1ELSR_1EEEEEENS4_6LayoutINS5_IJSC_SB_SB_EEENS5_IJSB_NSA_ILi0EEESW_EEEEENS5_IJNS4_10UnderscoreESZ_SZ_EEEEENS4_23SM90_TMA_LOAD_MULTICASTENS4_14ComposedLayoutINS4_7SwizzleILi3ELi4ELi3EEENS4_18smem_ptr_flag_bitsILi32EEENSU_INS5_IJNSA_ILi8EEESI_EEENS5_IJSI_SB_EEEEEEEvNS4_8identityENS4_13SM90_TMA_LOADES1C_vS1D_EENS_8epilogue10collective6detail29Sm90TmaWarpSpecializedAdapterINS1H_15DefaultEpilogueISK_SL_SL_NS1G_6thread17LinearCombinationISK_Li1EffLNS1L_9ScaleType4KindE0ELNS_15FloatRoundStyleE2ESK_EENS1_15EpilogueDefaultEEEEEvvEEEEvNT_6ParamsE,(.L_x_137 - _ZN7cutlass13device_kernelINS_4gemm6kernel13GemmUniversalIN4cute5tupleIJiiiiEEENS1_10collective13CollectiveMmaINS1_34MainloopSm90TmaGmmaWarpSpecializedILi5ENS5_IJNS4_1CILi1EEENSA_ILi2EEESB_EEENS1_35KernelTmaWarpSpecializedCooperativeEEENS5_IJNSA_ILi128EEENSA_ILi64EEENSA_ILi32EEEEEENS_10tfloat32_tENS5_IJlSB_lEEESK_SL_NS4_8TiledMMAINS4_8MMA_AtomIJNS4_4SM904GMMA29MMA_64x64x8_F32TF32TF32_SS_TNILNSP_7ScaleInE1ELSR_1EEEEEENS4_6LayoutINS5_IJSC_SB_SB_EEENS5_IJSB_NSA_ILi0EEESW_EEEEENS5_IJNS4_10UnderscoreESZ_SZ_EEEEENS4_23SM90_TMA_LOAD_MULTICASTENS4_14ComposedLayoutINS4_7SwizzleILi3ELi4ELi3EEENS4_18smem_ptr_flag_bitsILi32EEENSU_INS5_IJNSA_ILi8EEESI_EEENS5_IJSI_SB_EEEEEEEvNS4_8identityENS4_13SM90_TMA_LOADES1C_vS1D_EENS_8epilogue10collective6detail29Sm90TmaWarpSpecializedAdapterINS1H_15DefaultEpilogueISK_SL_SL_NS1G_6thread17LinearCombinationISK_Li1EffLNS1L_9ScaleType4KindE0ELNS_15FloatRoundStyleE2ESK_EENS1_15EpilogueDefaultEEEEEvvEEEEvNT_6ParamsE)
        .other          _ZN7cutlass13device_kernelINS_4gemm6kernel13GemmUniversalIN4cute5tupleIJiiiiEEENS1_10collective13CollectiveMmaINS1_34MainloopSm90TmaGmmaWarpSpecializedILi5ENS5_IJNS4_1CILi1EEENSA_ILi2EEESB_EEENS1_35KernelTmaWarpSpecializedCooperativeEEENS5_IJNSA_ILi128EEENSA_ILi64EEENSA_ILi32EEEEEENS_10tfloat32_tENS5_IJlSB_lEEESK_SL_NS4_8TiledMMAINS4_8MMA_AtomIJNS4_4SM904GMMA29MMA_64x64x8_F32TF32TF32_SS_TNILNSP_7ScaleInE1ELSR_1EEEEEENS4_6LayoutINS5_IJSC_SB_SB_EEENS5_IJSB_NSA_ILi0EEESW_EEEEENS5_IJNS4_10UnderscoreESZ_SZ_EEEEENS4_23SM90_TMA_LOAD_MULTICASTENS4_14ComposedLayoutINS4_7SwizzleILi3ELi4ELi3EEENS4_18smem_ptr_flag_bitsILi32EEENSU_INS5_IJNSA_ILi8EEESI_EEENS5_IJSI_SB_EEEEEEEvNS4_8identityENS4_13SM90_TMA_LOADES1C_vS1D_EENS_8epilogue10collective6detail29Sm90TmaWarpSpecializedAdapterINS1H_15DefaultEpilogueISK_SL_SL_NS1G_6thread17LinearCombinationISK_Li1EffLNS1L_9ScaleType4KindE0ELNS_15FloatRoundStyleE2ESK_EENS1_15EpilogueDefaultEEEEEvvEEEEvNT_6ParamsE,@"STO_CUDA_ENTRY STV_DEFAULT"
_ZN7cutlass13device_kernelINS_4gemm6kernel13GemmUniversalIN4cute5tupleIJiiiiEEENS1_10collective13CollectiveMmaINS1_34MainloopSm90TmaGmmaWarpSpecializedILi5ENS5_IJNS4_1CILi1EEENSA_ILi2EEESB_EEENS1_35KernelTmaWarpSpecializedCooperativeEEENS5_IJNSA_ILi128EEENSA_ILi64EEENSA_ILi32EEEEEENS_10tfloat32_tENS5_IJlSB_lEEESK_SL_NS4_8TiledMMAINS4_8MMA_AtomIJNS4_4SM904GMMA29MMA_64x64x8_F32TF32TF32_SS_TNILNSP_7ScaleInE1ELSR_1EEEEEENS4_6LayoutINS5_IJSC_SB_SB_EEENS5_IJSB_NSA_ILi0EEESW_EEEEENS5_IJNS4_10UnderscoreESZ_SZ_EEEEENS4_23SM90_TMA_LOAD_MULTICASTENS4_14ComposedLayoutINS4_7SwizzleILi3ELi4ELi3EEENS4_18smem_ptr_flag_bitsILi32EEENSU_INS5_IJNSA_ILi8EEESI_EEENS5_IJSI_SB_EEEEEEEvNS4_8identityENS4_13SM90_TMA_LOADES1C_vS1D_EENS_8epilogue10collective6detail29Sm90TmaWarpSpecializedAdapterINS1H_15DefaultEpilogueISK_SL_SL_NS1G_6thread17LinearCombinationISK_Li1EffLNS1L_9ScaleType4KindE0ELNS_15FloatRoundStyleE2ESK_EENS1_15EpilogueDefaultEEEEEvvEEEEvNT_6ParamsE:
[----:B------:R-:W0:Y:S01]  /*0000*/  LDC R1, c[0x0][0x28] ;  /* 0x00000a00ff017b82 */ /* 0x000e220000000800 */
[----:B------:R-:W1:Y:S01]  /*0010*/  S2R R18, SR_TID.X ;  /* 0x0000000000127919 */ /* 0x000e620000002100 */
[----:B------:R-:W-:Y:S01]  /*0020*/  ELECT P0, URZ, PT ;  /* 0x00000000003f782f */ /* 0x000fe20003800000 */
[----:B------:R-:W-:Y:S01]  /*0030*/  BSSY B0, `(.L_x_0) ;  /* 0x000000f000007945 */ /* 0x000fe20003800000 */
[--C-:B-1----:R-:W-:Y:S02]  /*0040*/  SHF.R.U32.HI R0, RZ, 0x5, R18.reuse ;  /* 0x00000005ff007819 */ /* 0x102fe40000011612 */
[----:B------:R-:W-:-:S03]  /*0050*/  SHF.R.U32.HI R3, RZ, 0x7, R18 ;  /* 0x00000007ff037819 */ /* 0x000fc60000011612 */
[----:B------:R-:W1:Y:S04]  /*0060*/  SHFL.IDX PT, R2, R0, RZ, 0x1f ;  /* 0x00001fff00027589 */ /* 0x000e6800000e0000 */
[----:B------:R2:W3:Y:S01]  /*0070*/  SHFL.IDX PT, R5, R3, RZ, 0x1f ;  /* 0x00001fff03057589 */ /* 0x0004e200000e0000 */
[----:B-1----:R-:W-:-:S13]  /*0080*/  ISETP.NE.OR P0, PT, R2, RZ, !P0 ;  /* 0x000000ff0200720c */ /* 0x002fda0004705670 */
[----:B0-23--:R-:W-:Y:S05]  /*0090*/  @P0 BRA `(.L_x_1) ;  /* 0x0000000000200947 */ /* 0x00dfea0003800000 */
[----:B------:R-:W-:Y:S02]  /*00a0*/  ULDC.64 UR4, c[0x0][0x198] ;  /* 0x0000660000047ab9 */ /* 0x000fe40000000a00 */
[----:B------:R-:W-:Y:S02]  /*00b0*/  UIADD3 UR6, UP0, UR4, 0xf0, URZ ;  /* 0x000000f004067890 */ /* 0x000fe4000ff1e03f */
[----:B------:R-:W-:Y:S02]  /*00c0*/  UIADD3 UR4, UP1, UR4, 0x1f0, URZ ;  /* 0x000001f004047890 */ /* 0x000fe4000ff3e03f */
[----:B------:R-:W-:Y:S02]  /*00d0*/  UIADD3.X UR7, URZ, UR5, URZ, UP0, !UPT ;  /* 0x000000053f077290 */ /* 0x000fe400087fe43f */
[----:B------:R-:W-:-:S07]  /*00e0*/  UIADD3.X UR5, URZ, UR5, URZ, UP1, !UPT ;  /* 0x000000053f057290 */ /* 0x000fce0008ffe43f */
[----:B------:R0:W-:Y:S02]  /*00f0*/  UTMACCTL.PF [UR6] ;  /* 0x00000000060079b9 */ /* 0x0001e40008040000 */
[----:B------:R0:W-:Y:S02]  /*0100*/  UTMACCTL.PF [UR4] ;  /* 0x00000000040079b9 */ /* 0x0001e40008040000 */
[----:B0-----:R-:W-:Y:S01]  /*0110*/  NOP ;  /* 0x0000000000007918 */ /* 0x001fe20000000000 */
.L_x_1:
[----:B------:R-:W-:Y:S05]  /*0120*/  BSYNC B0 ;  /* 0x0000000000007941 */ /* 0x000fea0003800000 */
.L_x_0:
[----:B------:R-:W0:Y:S02]  /*0130*/  SHFL.IDX PT, R3, R0, RZ, 0x1f ;  /* 0x00001fff00037589 */ /* 0x000e2400000e0000 */
[----:B0-----:R-:W-:-:S13]  /*0140*/  ISETP.NE.AND P0, PT, R3, RZ, PT ;  /* 0x000000ff0300720c */ /* 0x001fda0003f05270 */
[----:B------:R-:W-:Y:S05]  /*0150*/  @P0 BRA `(.L_x_2) ;  /* 0x0000000000600947 */ /* 0x000fea0003800000 */
[----:B------:R-:W0:Y:S01]  /*0160*/  S2UR UR8, SR_CgaCtaId ;  /* 0x00000000000879c3 */ /* 0x000e220000008800 */
[----:B------:R-:W-:Y:S01]  /*0170*/  UMOV UR4, 0x400 ;  /* 0x0000040000047882 */ /* 0x000fe20000000000 */
[----:B------:R-:W-:Y:S01]  /*0180*/  UMOV UR5, 0x1 ;  /* 0x0000000100057882 */ /* 0x000fe20000000000 */
[----:B------:R-:W-:Y:S01]  /*0190*/  UMOV UR6, 0x4 ;  /* 0x0000000400067882 */ /* 0x000fe20000000000 */
[----:B------:R-:W-:Y:S01]  /*01a0*/  ELECT P0, URZ, PT ;  /* 0x00000000003f782f */ /* 0x000fe20003800000 */
[----:B------:R-:W-:-:S04]  /*01b0*/  UIADD3 UR6, -UR6, 0x100000, URZ ;  /* 0x0010000006067890 */ /* 0x000fc8000fffe13f */
[----:B------:R-:W-:Y:S02]  /*01c0*/  USHF.L.U32 UR7, UR6, 0xb, URZ ;  /* 0x0000000b06077899 */ /* 0x000fe4000800063f */
[----:B------:R-:W-:Y:S02]  /*01d0*/  USHF.L.U32 UR6, UR6, 0x1, URZ ;  /* 0x0000000106067899 */ /* 0x000fe4000800063f */
[----:B0-----:R-:W-:Y:S02]  /*01e0*/  ULEA UR8, UR8, UR4, 0x18 ;  /* 0x0000000408087291 */ /* 0x001fe4000f8ec03f */
[----:B------:R-:W-:-:S04]  /*01f0*/  UIADD3 UR4, -UR5, 0x100000, URZ ;  /* 0x0010000005047890 */ /* 0x000fc8000fffe13f */
[----:B------:R-:W-:Y:S02]  /*0200*/  USHF.L.U32 UR5, UR4, 0xb, URZ ;  /* 0x0000000b04057899 */ /* 0x000fe4000800063f */
[----:B------:R-:W-:Y:S01]  /*0210*/  USHF.L.U32 UR4, UR4, 0x1, URZ ;  /* 0x0000000104047899 */ /* 0x000fe2000800063f */
[----:B------:R-:W0:Y:S11]  /*0220*/  FENCE.VIEW.ASYNC.S ;  /* 0x00000000000073c6 */ /* 0x000e360000000000 */
[----:B0-----:R0:W1:Y:S01]  /*0230*/  SYNCS.EXCH.64 URZ, [UR8], UR4 ;  /* 0x00000004083f75b2 */ /* 0x0010620008000100 */
[----:B------:R0:W2:Y:S01]  /*0240*/  SYNCS.EXCH.64 URZ, [UR8+0x28], UR6 ;  /* 0x00002806083f75b2 */ /* 0x0000a20008000100 */
[----:B------:R0:W3:Y:S01]  /*0250*/  SYNCS.EXCH.64 URZ, [UR8+0x8], UR4 ;  /* 0x00000804083f75b2 */ /* 0x0000e20008000100 */
[----:B------:R0:W4:Y:S01]  /*0260*/  SYNCS.EXCH.64 URZ, [UR8+0x30], UR6 ;  /* 0x00003006083f75b2 */ /* 0x0001220008000100 */
[----:B------:R0:W0:Y:S01]  /*0270*/  SYNCS.EXCH.64 URZ, [UR8+0x10], UR4 ;  /* 0x00001004083f75b2 */ /* 0x0000220008000100 */
[----:B------:R0:W0:Y:S01]  /*0280*/  SYNCS.EXCH.64 URZ, [UR8+0x38], UR6 ;  /* 0x00003806083f75b2 */ /* 0x0000220008000100 */
[----:B------:R0:W0:Y:S01]  /*0290*/  SYNCS.EXCH.64 URZ, [UR8+0x18], UR4 ;  /* 0x00001804083f75b2 */ /* 0x0000220008000100 */
[----:B------:R0:W0:Y:S01]  /*02a0*/  SYNCS.EXCH.64 URZ, [UR8+0x40], UR6 ;  /* 0x00004006083f75b2 */ /* 0x0000220008000100 */
[----:B------:R0:W0:Y:S01]  /*02b0*/  SYNCS.EXCH.64 URZ, [UR8+0x20], UR4 ;  /* 0x00002004083f75b2 */ /* 0x0000220008000100 */
[----:B------:R0:W0:Y:S01]  /*02c0*/  SYNCS.EXCH.64 URZ, [UR8+0x48], UR6 ;  /* 0x00004806083f75b2 */ /* 0x0000220008000100 */
[----:B------:R-:W-:Y:S01]  /*02d0*/  NOP ;  /* 0x0000000000007918 */ /* 0x000fe20000000000 */
.L_x_2:
[----:B------:R-:W5:Y:S01]  /*02e0*/  SHFL.IDX PT, R0, R0, RZ, 0x1f ;  /* 0x00001fff00007589 */ /* 0x000f6200000e0000 */
[----:B------:R-:W-:Y:S01]  /*02f0*/  SHF.R.S32.HI R7, RZ, 0x1f, R18 ;  /* 0x0000001fff077819 */ /* 0x000fe20000011412 */
[----:B0-----:R-:W0:Y:S01]  /*0300*/  S2UR UR8, SR_CTAID.X ;  /* 0x00000000000879c3 */ /* 0x001e220000002500 */
[----:B------:R-:W-:Y:S01]  /*0310*/  ELECT P0, URZ, PT ;  /* 0x00000000003f782f */ /* 0x000fe20003800000 */
[----:B------:R-:W1:Y:S01]  /*0320*/  S2R R4, SR_CTAID.Y ;  /* 0x0000000000047919 */ /* 0x000e620000002600 */
[----:B------:R-:W-:Y:S01]  /*0330*/  LEA.HI R7, R7, R18, RZ, 0x7 ;  /* 0x0000001207077211 */ /* 0x000fe200078f38ff */
[----:B------:R-:W-:Y:S01]  /*0340*/  ULDC UR4, c[0x0][0x154] ;  /* 0x0000550000047ab9 */ /* 0x000fe20000000800 */
[----:B------:R-:W-:Y:S01]  /*0350*/  SHF.R.S32.HI R8, RZ, 0x1f, R3 ;  /* 0x0000001fff087819 */ /* 0x000fe20000011403 */
[----:B------:R-:W-:Y:S01]  /*0360*/  NOP ;  /* 0x0000000000007918 */ /* 0x000fe20000000000 */
[----:B------:R-:W-:Y:S01]  /*0370*/  LOP3.LUT R7, R7, 0xffffff80, RZ, 0xc0, !PT ;  /* 0xffffff8007077812 */ /* 0x000fe200078ec0ff */
[----:B------:R-:W2:Y:S01]  /*0380*/  LDC R12, c[0x0][0x140] ;  /* 0x00005000ff0c7b82 */ /* 0x000ea20000000800 */
[----:B------:R-:W-:Y:S01]  /*0390*/  LEA.HI R8, R8, R3, RZ, 0x2 ;  /* 0x0000000308087211 */ /* 0x000fe200078f10ff */
[----:B------:R-:W-:-:S02]  /*03a0*/  NOP ;  /* 0x0000000000007918 */ /* 0x000fc40000000000 */
[----:B------:R-:W-:Y:S01]  /*03b0*/  IMAD.IADD R6, R18, 0x1, -R7 ;  /* 0x0000000112067824 */ /* 0x000fe200078e0a07 */
[----:B------:R-:W-:-:S03]  /*03c0*/  LOP3.LUT R8, R8, 0x3ffffffc, RZ, 0xc0, !PT ;  /* 0x3ffffffc08087812 */ /* 0x000fc600078ec0ff */
[----:B------:R-:W3:Y:S01]  /*03d0*/  LDC R10, c[0x0][0x144] ;  /* 0x00005100ff0a7b82 */ /* 0x000ee20000000800 */
[----:B------:R-:W-:Y:S02]  /*03e0*/  SHF.R.S32.HI R7, RZ, 0x1f, R6 ;  /* 0x0000001fff077819 */ /* 0x000fe40000011406 */
[----:B------:R-:W-:Y:S02]  /*03f0*/  LOP3.LUT P2, RZ, R6, 0x7, RZ, 0xc0, !PT ;  /* 0x0000000706ff7812 */ /* 0x000fe4000784c0ff */
[----:B------:R-:W-:Y:S01]  /*0400*/  LEA.HI R7, R7, R6, RZ, 0x3 ;  /* 0x0000000607077211 */ /* 0x000fe200078f18ff */
[----:B------:R-:W-:Y:S01]  /*0410*/  VIADD R6, R5, 0xffffffff ;  /* 0xffffffff05067836 */ /* 0x000fe20000000000 */
[----:B-----5:R-:W-:Y:S02]  /*0420*/  ISETP.NE.OR P0, PT, R0, RZ, !P0 ;  /* 0x000000ff0000720c */ /* 0x020fe40004705670 */
[--C-:B------:R-:W-:Y:S02]  /*0430*/  SHF.R.S32.HI R0, RZ, 0x3, R7.reuse ;  /* 0x00000003ff007819 */ /* 0x100fe40000011407 */
[----:B------:R-:W-:-:S02]  /*0440*/  SHF.R.S32.HI R7, RZ, 0x1f, R7 ;  /* 0x0000001fff077819 */ /* 0x000fc40000011407 */
[----:B------:R-:W-:Y:S02]  /*0450*/  ISETP.GE.U32.AND P5, PT, R6, 0x2, PT ;  /* 0x000000020600780c */ /* 0x000fe40003fa6070 */
[----:B------:R-:W-:Y:S02]  /*0460*/  LEA.HI R7, R7, R0, RZ, 0x2 ;  /* 0x0000000007077211 */ /* 0x000fe400078f10ff */
[----:B--2---:R-:W-:Y:S02]  /*0470*/  ISETP.EQ.U32.AND P3, PT, R12, 0x1, PT ;  /* 0x000000010c00780c */ /* 0x004fe40003f62070 */
[----:B-1----:R-:W-:Y:S01]  /*0480*/  I2FP.F32.U32 R9, R4 ;  /* 0x0000000400097245 */ /* 0x002fe20000201000 */
[----:B------:R-:W-:Y:S01]  /*0490*/  VOTEU.ALL UP0, P0 ;  /* 0x00000000003f7886 */ /* 0x000fe20000000000 */
[----:B------:R-:W-:Y:S01]  /*04a0*/  LOP3.LUT R7, R7, 0xfffffffc, RZ, 0xc0, !PT ;  /* 0xfffffffc07077812 */ /* 0x000fe200078ec0ff */
[----:B------:R-:W-:Y:S02]  /*04b0*/  VOTEU.ALL UP1, P0 ;  /* 0x00000000003f7886 */ /* 0x000fe40000020000 */
[----:B------:R-:W-:Y:S01]  /*04c0*/  FMUL R11, R9, UR4 ;  /* 0x00000004090b7c20 */ /* 0x000fe20008400000 */
[----:B------:R-:W-:Y:S01]  /*04d0*/  IMAD.IADD R9, R3, 0x1, -R8 ;  /* 0x0000000103097824 */ /* 0x000fe200078e0a08 */
[----:B0-----:R-:W-:Y:S01]  /*04e0*/  I2FP.F32.U32 R8, UR8 ;  /* 0x0000000800087c45 */ /* 0x001fe20008201000 */
[----:B------:R-:W-:Y:S01]  /*04f0*/  IMAD.IADD R0, R0, 0x1, -R7 ;  /* 0x0000000100007824 */ /* 0x000fe200078e0a07 */
[----:B------:R-:W0:Y:S01]  /*0500*/  @!UP0 S2UR UR7, SR_CgaCtaId ;  /* 0x00000000000789c3 */ /* 0x000e220000008800 */
[----:B------:R-:W-:Y:S01]  /*0510*/  ULDC UR4, c[0x0][0x150] ;  /* 0x0000540000047ab9 */ /* 0x000fe20000000800 */
[----:B------:R-:W1:Y:S01]  /*0520*/  F2I.U32.TRUNC.NTZ R11, R11 ;  /* 0x0000000b000b7305 */ /* 0x000e62000020f000 */
[----:B------:R-:W-:Y:S01]  /*0530*/  FMUL R8, R8, UR4 ;  /* 0x0000000408087c20 */ /* 0x000fe20008400000 */
[----:B------:R-:W-:Y:S01]  /*0540*/  SHF.R.S32.HI R3, RZ, 0x1f, R2 ;  /* 0x0000001fff037819 */ /* 0x000fe20000011402 */
[----:B------:R-:W-:Y:S01]  /*0550*/  IMAD R9, R9, 0x4, R0 ;  /* 0x0000000409097824 */ /* 0x000fe200078e0200 */
[----:B------:R-:W-:Y:S01]  /*0560*/  UMOV UR4, 0x20 ;  /* 0x0000002000047882 */ /* 0x000fe20000000000 */
[----:B------:R-:W-:Y:S01]  /*0570*/  @!UP0 UMOV UR6, 0x400 ;  /* 0x0000040000068882 */ /* 0x000fe20000000000 */
[----:B------:R-:W2:Y:S01]  /*0580*/  LDC R7, c[0x0][0x148] ;  /* 0x00005200ff077b82 */ /* 0x000ea20000000800 */
[----:B------:R-:W-:Y:S01]  /*0590*/  LEA.HI R3, R3, R2, RZ, 0x2 ;  /* 0x0000000203037211 */ /* 0x000fe200078f10ff */
[----:B------:R-:W5:Y:S01]  /*05a0*/  F2I.U32.TRUNC.NTZ R8, R8 ;  /* 0x0000000800087305 */ /* 0x000f62000020f000 */
[----:B------:R-:W-:Y:S01]  /*05b0*/  IMAD.SHL.U32 R22, R9, 0x4, RZ ;  /* 0x0000000409167824 */ /* 0x000fe200078e00ff */
[----:B------:R-:W-:-:S04]  /*05c0*/  @!UP0 UIADD3 UR4, -UR4, 0x100000, URZ ;  /* 0x0010000004048890 */ /* 0x000fc8000fffe13f */
[----:B------:R-:W-:Y:S02]  /*05d0*/  @!UP0 USHF.L.U32 UR5, UR4, 0xb, URZ ;  /* 0x0000000b04058899 */ /* 0x000fe4000800063f */
[----:B------:R-:W-:Y:S01]  /*05e0*/  @!UP0 USHF.L.U32 UR4, UR4, 0x1, URZ ;  /* 0x0000000104048899 */ /* 0x000fe2000800063f */
[----:B------:R-:W-:Y:S02]  /*05f0*/  LOP3.LUT R3, R3, 0xfffffffc, RZ, 0xc0, !PT ;  /* 0xfffffffc03037812 */ /* 0x000fe400078ec0ff */
[----:B------:R-:W-:Y:S01]  /*0600*/  LOP3.LUT R22, R9, 0xc, R22, 0x78, !PT ;  /* 0x0000000c09167812 */ /* 0x000fe200078e7816 */
[----:B-1----:R-:W-:Y:S02]  /*0610*/  IMAD.MOV R21, RZ, RZ, -R11 ;  /* 0x000000ffff157224 */ /* 0x002fe400078e0a0b */
[----:B------:R-:W-:Y:S01]  /*0620*/  IMAD.IADD R0, R2, 0x1, -R3 ;  /* 0x0000000102007824 */ /* 0x000fe200078e0a03 */
[----:B0-----:R-:W-:Y:S01]  /*0630*/  @!UP0 ULEA UR6, UR7, UR6, 0x18 ;  /* 0x0000000607068291 */ /* 0x001fe2000f8ec03f */
[----:B-----5:R-:W-:-:S03]  /*0640*/  IMAD.MOV R3, RZ, RZ, -R8 ;  /* 0x000000ffff037224 */ /* 0x020fc600078e0a08 */
[----:B------:R-:W-:Y:S01]  /*0650*/  ISETP.NE.AND P1, PT, R0, 0x3, PT ;  /* 0x000000030000780c */ /* 0x000fe20003f25270 */
[----:B------:R-:W-:Y:S01]  /*0660*/  VOTEU.ALL UP0, P0 ;  /* 0x00000000003f7886 */ /* 0x000fe20000000000 */
[----:B------:R-:W-:Y:S01]  /*0670*/  ISETP.LT.U32.AND P0, PT, R22, 0x2, !P2 ;  /* 0x000000021600780c */ /* 0x000fe20005701070 */
[----:B---3--:R-:W-:Y:S01]  /*0680*/  IMAD R3, R10, R3, UR8 ;  /* 0x000000080a037e24 */ /* 0x008fe2000f8e0203 */
[----:B------:R-:W-:Y:S01]  /*0690*/  ISETP.EQ.OR P1, PT, R0, RZ, !P1 ;  /* 0x000000ff0000720c */ /* 0x000fe20004f22670 */
[----:B--2---:R-:W-:Y:S01]  /*06a0*/  IMAD R9, R7, R21, R4 ;  /* 0x0000001507097224 */ /* 0x004fe200078e0204 */
[C---:B------:R-:W-:Y:S02]  /*06b0*/  ISETP.NE.AND P2, PT, R5.reuse, RZ, PT ;  /* 0x000000ff0500720c */ /* 0x040fe40003f45270 */
[----:B------:R-:W-:Y:S01]  /*06c0*/  ISETP.EQ.AND P1, PT, R5, RZ, P1 ;  /* 0x000000ff0500720c */ /* 0x000fe20000f22270 */
[----:B------:R-:W0:Y:S02]  /*06d0*/  FENCE.VIEW.ASYNC.S ;  /* 0x00000000000073c6 */ /* 0x000e240000000000 */
[----:B0-----:R0:W1:Y:S01]  /*06e0*/  @!UP0 SYNCS.EXCH.64 URZ, [UR6+0x60], UR4 ;  /* 0x00006004063f85b2 */ /* 0x0010620008000100 */
[----:B------:R-:W-:-:S02]  /*06f0*/  ISETP.NE.AND P4, PT, R9, R22, PT ;  /* 0x000000160900720c */ /* 0x000fc40003f85270 */
[----:B------:R-:W-:Y:S02]  /*0700*/  SEL R19, RZ, 0x1, !P1 ;  /* 0x00000001ff137807 */ /* 0x000fe40004800000 */
[----:B------:R-:W-:Y:S02]  /*0710*/  ISETP.EQ.OR P4, PT, R3, RZ, !P4 ;  /* 0x000000ff0300720c */ /* 0x000fe40006782670 */
[----:B------:R-:W-:Y:S02]  /*0720*/  SEL R19, R19, 0x2, P5 ;  /* 0x0000000213137807 */ /* 0x000fe40002800000 */
[----:B------:R-:W-:-:S04]  /*0730*/  PLOP3.LUT P0, PT, P0, P4, PT, 0x80, 0x0 ;  /* 0x000000000000781c */ /* 0x000fc80000709070 */
[----:B------:R-:W-:Y:S01]  /*0740*/  P2R R58, PR, RZ, 0x1 ;  /* 0x00000001ff3a7803 */ /* 0x000fe20000000000 */
[----:B------:R0:W2:Y:S01]  /*0750*/  @!UP1 SYNCS.EXCH.64 URZ, [UR6+0x68], UR4 ;  /* 0x00006804063f95b2 */ /* 0x0000a20008000100 */
[----:B------:R-:W-:Y:S01]  /*0760*/  NOP ;  /* 0x0000000000007918 */ /* 0x000fe20000000000 */
[----:B------:R-:W-:Y:S06]  /*0770*/  @!P3 BRA `(.L_x_3) ;  /* 0x000000000008b947 */ /* 0x000fec0003800000 */
[----:B-12-4-:R-:W-:Y:S01]  /*0780*/  UCGABAR_ARV ;  /* 0x00000000000079c7 */ /* 0x016fe20008000000 */
[----:B------:R-:W-:Y:S05]  /*0790*/  BRA `(.L_x_4) ;  /* 0x0000000000047947 */ /* 0x000fea0003800000 */
.L_x_3:
[----:B-12-4-:R-:W-:Y:S01]  /*07a0*/  NOP ;  /* 0x0000000000007918 */ /* 0x016fe20000000000 */
.L_x_4:
[----:B------:R-:W1:Y:S01]  /*07b0*/  LDC R2, c[0x0][0x65c] ;  /* 0x00019700ff027b82 */ /* 0x000e620000000800 */
[----:B------:R-:W-:Y:S02]  /*07c0*/  IMAD.U32 R8, RZ, RZ, UR8 ;  /* 0x00000008ff087e24 */ /* 0x000fe4000f8e00ff */
[----:B------:R-:W-:Y:S01]  /*07d0*/  IMAD.MOV.U32 R9, RZ, RZ, RZ ;  /* 0x000000ffff097224 */ /* 0x000fe200078e00ff */
[----:B-1----:R-:W-:-:S04]  /*07e0*/  ISETP.NE.AND P1, PT, R2, 0x1, PT ;  /* 0x000000010200780c */ /* 0x002fc80003f25270 */
[----:B------:R-:W-:-:S09]  /*07f0*/  P2R R5, PR, RZ, 0x2 ;  /* 0x00000002ff057803 */ /* 0x000fd20000000000 */
[----:B------:R-:W1:Y:S01]  /*0800*/  @P1 LDC R17, c[0x0][0x10] ;  /* 0x00000400ff111b82 */ /* 0x000e620000000800 */
[----:B------:R-:W-:Y:S02]  /*0810*/  @P1 IMAD.MOV.U32 R5, RZ, RZ, RZ ;  /* 0x000000ffff051224 */ /* 0x000fe400078e00ff */
[----:B------:R-:W-:-:S05]  /*0820*/  @P1 IMAD.MOV.U32 R13, RZ, RZ, RZ ;  /* 0x000000ffff0d1224 */ /* 0x000fca00078e00ff */
[----:B------:R-:W2:Y:S01]  /*0830*/  @!P1 LDC R11, c[0x0][0xc] ;  /* 0x00000300ff0b9b82 */ /* 0x000ea20000000800 */
[----:B-1----:R-:W-:-:S04]  /*0840*/  @P1 IMAD.WIDE.U32 R16, R17, UR8, R4 ;  /* 0x0000000811101c25 */ /* 0x002fc8000f8e0004 */
[----:B------:R-:W-:Y:S02]  /*0850*/  @P1 IMAD.IADD R17, R17, 0x1, R13 ;  /* 0x0000000111111824 */ /* 0x000fe400078e020d */
[----:B--2---:R-:W-:-:S04]  /*0860*/  @!P1 IMAD.WIDE.U32 R8, R4, R11, R8 ;  /* 0x0000000b04089225 */ /* 0x004fc800078e0008 */
[----:B------:R-:W-:Y:S02]  /*0870*/  @!P1 IMAD.MOV.U32 R16, RZ, RZ, R8 ;  /* 0x000000ffff109224 */ /* 0x000fe400078e0008 */
[----:B------:R-:W-:Y:S01]  /*0880*/  @!P1 IMAD.MOV.U32 R17, RZ, RZ, R9 ;  /* 0x000000ffff119224 */ /* 0x000fe200078e0009 */
[----:B------:R-:W-:Y:S06]  /*0890*/  @!P3 BRA `(.L_x_5) ;  /* 0x00000000000cb947 */ /* 0x000fec0003800000 */
[----:B------:R-:W-:Y:S01]  /*08a0*/  UCGABAR_WAIT ;  /* 0x0000000000007dc7 */ /* 0x000fe20008000000 */
[----:B------:R-:W-:Y:S01]  /*08b0*/  CCTL.IVALL ;  /* 0x00000000ff00798f */ /* 0x000fe20002000000 */
[----:B------:R-:W-:Y:S05]  /*08c0*/  BRA `(.L_x_6) ;  /* 0x0000000000047947 */ /* 0x000fea0003800000 */
.L_x_5:
[----:B------:R-:W-:Y:S06]  /*08d0*/  BAR.SYNC.DEFER_BLOCKING 0x0 ;  /* 0x0000000000007b1d */ /* 0x000fec0000010000 */
.L_x_6:
[----:B------:R-:W-:Y:S05]  /*08e0*/  @!P2 BRA `(.L_x_7) ;  /* 0x0000003c00f8a947 */ /* 0x000fea0003800000 */
[----:B------:R-:W-:-:S13]  /*08f0*/  ISETP.GT.U32.AND P0, PT, R6, 0x1, PT ;  /* 0x000000010600780c */ /* 0x000fda0003f04070 */
[----:B0-----:R-:W-:Y:S05]  /*0900*/  @P0 EXIT ;  /* 0x000000000000094d */ /* 0x001fea0003800000 */
[----:B------:R-:W-:Y:S01]  /*0910*/  ULDC.64 UR4, c[0x0][0x650] ;  /* 0x0001940000047ab9 */ /* 0x000fe20000000a00 */
[----:B------:R-:W-:Y:S01]  /*0920*/  PRMT R0, RZ, 0x7610, R0 ;  /* 0x00007610ff007816 */ /* 0x000fe20000000000 */
[----:B------:R-:W-:Y:S01]  /*0930*/  IMAD.MOV.U32 R60, RZ, RZ, -0x1 ;  /* 0xffffffffff3c7424 */ /* 0x000fe200078e00ff */
[----:B------:R-:W-:Y:S01]  /*0940*/  ISETP.GE.U32.AND P0, PT, R16, UR4, PT ;  /* 0x0000000410007c0c */ /* 0x000fe2000bf06070 */
[----:B------:R-:W-:Y:S02]  /*0950*/  IMAD.MOV.U32 R61, RZ, RZ, -0x1 ;  /* 0xffffffffff3d7424 */ /* 0x000fe400078e00ff */
[----:B------:R-:W-:Y:S01]  /*0960*/  IMAD.MOV.U32 R57, RZ, RZ, -0x1 ;  /* 0xffffffffff397424 */ /* 0x000fe200078e00ff */
[----:B------:R-:W-:-:S13]  /*0970*/  ISETP.GE.U32.AND.EX P0, PT, R17, UR5, PT, P0 ;  /* 0x0000000511007c0c */ /* 0x000fda000bf06100 */
[----:B------:R-:W-:Y:S05]  /*0980*/  @P0 BRA `(.L_x_8) ;  /* 0x0000000400280947 */ /* 0x000fea0003800000 */
[----:B------:R-:W0:Y:S01]  /*0990*/  LDC.64 R24, c[0x0][0x628] ;  /* 0x00018a00ff187b82 */ /* 0x000e220000000a00 */
[----:B------:R-:W-:Y:S02]  /*09a0*/  IMAD.MOV.U32 R8, RZ, RZ, R16 ;  /* 0x000000ffff087224 */ /* 0x000fe400078e0010 */
[----:B------:R-:W-:-:S05]  /*09b0*/  IMAD.MOV.U32 R9, RZ, RZ, R17 ;  /* 0x000000ffff097224 */ /* 0x000fca00078e0011 */
[----:B------:R-:W1:Y:S08]  /*09c0*/  LDC R0, c[0x0][0x630] ;  /* 0x00018c00ff007b82 */ /* 0x000e700000000800 */
[----:B------:R-:W2:Y:S01]  /*09d0*/  LDC.64 R26, c[0x0][0x620] ;  /* 0x00018800ff1a7b82 */ /* 0x000ea20000000a00 */
[----:B0-----:R-:W-:-:S04]  /*09e0*/  ISETP.NE.U32.AND P0, PT, R24, RZ, PT ;  /* 0x000000ff1800720c */ /* 0x001fc80003f05070 */
[----:B------:R-:W-:-:S13]  /*09f0*/  ISETP.NE.AND.EX P0, PT, R25, RZ, PT, P0 ;  /* 0x000000ff1900720c */ /* 0x000fda0003f05300 */
[----:B-12---:R-:W-:Y:S05]  /*0a00*/  @!P0 BRA `(.L_x_9) ;  /* 0x0000000000288947 */ /* 0x006fea0003800000 */
[----:B------:R-:W0:Y:S02]  /*0a10*/  LDC R13, c[0x0][0x634] ;  /* 0x00018d00ff0d7b82 */ /* 0x000e240000000800 */
[----:B0-----:R-:W-:-:S05]  /*0a20*/  IADD3 R13, P0, R16, R13, RZ ;  /* 0x0000000d100d7210 */ /* 0x001fca0007f1e0ff */
[----:B------:R-:W-:-:S04]  /*0a30*/  IMAD.X R15, RZ, RZ, R17, P0 ;  /* 0x000000ffff0f7224 */ /* 0x000fc800000e0611 */
[----:B------:R-:W-:-:S04]  /*0a40*/  IMAD.WIDE.U32 R8, R15, R24, RZ ;  /* 0x000000180f087225 */ /* 0x000fc800078e00ff */
[----:B------:R-:W-:-:S04]  /*0a50*/  IMAD.WIDE.U32 R10, P0, R13, R25, R8 ;  /* 0x000000190d0a7225 */ /* 0x000fc80007800008 */
[----:B------:R-:W-:-:S04]  /*0a60*/  IMAD.WIDE.U32 R8, R13, R24, RZ ;  /* 0x000000180d087225 */ /* 0x000fc800078e00ff */
[----:B------:R-:W-:Y:S01]  /*0a70*/  IMAD.X R13, RZ, RZ, RZ, P0 ;  /* 0x000000ffff0d7224 */ /* 0x000fe200000e06ff */
[----:B------:R-:W-:Y:S01]  /*0a80*/  IADD3 RZ, P0, R9, R10, RZ ;  /* 0x0000000a09ff7210 */ /* 0x000fe20007f1e0ff */
[----:B------:R-:W-:-:S04]  /*0a90*/  IMAD.MOV.U32 R12, RZ, RZ, R11 ;  /* 0x000000ffff0c7224 */ /* 0x000fc800078e000b */
[----:B------:R-:W-:-:S08]  /*0aa0*/  IMAD.WIDE.U32.X R8, R15, R25, R12, P0 ;  /* 0x000000190f087225 */ /* 0x000fd000000e040c */
.L_x_9:
[----:B------:R-:W0:Y:S01]  /*0ab0*/  LDC.64 R24, c[0x0][0x640] ;  /* 0x00019000ff187b82 */ /* 0x000e220000000a00 */
[-CC-:B------:R-:W-:Y:S01]  /*0ac0*/  SHF.R.U64 R57, R8, R0.reuse, R9.reuse ;  /* 0x0000000008397219 */ /* 0x180fe20000001209 */
[----:B------:R-:W-:Y:S01]  /*0ad0*/  IMAD R28, R7, R21, R4 ;  /* 0x00000015071c7224 */ /* 0x000fe200078e0204 */
[----:B------:R-:W-:Y:S01]  /*0ae0*/  SHF.R.U32.HI R0, RZ, R0, R9 ;  /* 0x00000000ff007219 */ /* 0x000fe20000011609 */
[----:B------:R-:W-:Y:S01]  /*0af0*/  IMAD.MOV.U32 R21, RZ, RZ, 0x1 ;  /* 0x00000001ff157424 */ /* 0x000fe200078e00ff */
[----:B------:R-:W-:-:S03]  /*0b00*/  IADD3 R5, P0, RZ, -R57, RZ ;  /* 0x80000039ff057210 */ /* 0x000fc60007f1e0ff */
[----:B------:R-:W1:Y:S02]  /*0b10*/  LDC R6, c[0x0][0x618] ;  /* 0x00018600ff067b82 */ /* 0x000e640000000800 */
[----:B------:R-:W-:-:S04]  /*0b20*/  IMAD.X R9, RZ, RZ, ~R0, P0 ;  /* 0x000000ffff097224 */ /* 0x000fc800000e0e00 */
[-C--:B------:R-:W-:Y:S02]  /*0b30*/  IMAD R0, R9, R26.reuse, RZ ;  /* 0x0000001a09007224 */ /* 0x080fe400078e02ff */
[----:B------:R-:W2:Y:S01]  /*0b40*/  LDC R11, c[0x0][0x608] ;  /* 0x00018200ff0b7b82 */ /* 0x000ea20000000800 */
[----:B------:R-:W-:-:S04]  /*0b50*/  IMAD.WIDE.U32 R8, R5, R26, R16 ;  /* 0x0000001a05087225 */ /* 0x000fc800078e0010 */
[----:B------:R-:W-:-:S03]  /*0b60*/  IMAD R5, R5, R27, R0 ;  /* 0x0000001b05057224 */ /* 0x000fc600078e0200 */
[----:B------:R-:W3:Y:S01]  /*0b70*/  LDC R12, c[0x0][0x658] ;  /* 0x00019600ff0c7b82 */ /* 0x000ee20000000800 */
[----:B0-----:R-:W-:Y:S01]  /*0b80*/  ISETP.NE.U32.AND P0, PT, R24, RZ, PT ;  /* 0x000000ff1800720c */ /* 0x001fe20003f05070 */
[----:B------:R-:W-:Y:S02]  /*0b90*/  IMAD.IADD R5, R9, 0x1, R5 ;  /* 0x0000000109057824 */ /* 0x000fe400078e0205 */
[----:B------:R-:W-:Y:S01]  /*0ba0*/  IMAD.MOV.U32 R9, RZ, RZ, -0x1 ;  /* 0xffffffffff097424 */ /* 0x000fe200078e00ff */
[----:B------:R-:W-:-:S03]  /*0bb0*/  ISETP.NE.AND.EX P0, PT, R25, RZ, PT, P0 ;  /* 0x000000ff1900720c */ /* 0x000fc60003f05300 */
[----:B------:R-:W0:Y:S01]  /*0bc0*/  LDC R15, c[0x0][0x600] ;  /* 0x00018000ff0f7b82 */ /* 0x000e220000000800 */
[-CC-:B-1----:R-:W-:Y:S02]  /*0bd0*/  SHF.R.U64 R13, R8, R6.reuse, R5.reuse ;  /* 0x00000006080d7219 */ /* 0x182fe40000001205 */
[----:B------:R-:W-:-:S05]  /*0be0*/  SHF.R.U32.HI R0, RZ, R6, R5 ;  /* 0x00000006ff007219 */ /* 0x000fca0000011605 */
[----:B------:R-:W1:Y:S01]  /*0bf0*/  LDC R14, c[0x0][0x648] ;  /* 0x00019200ff0e7b82 */ /* 0x000e620000000800 */
[-CC-:B--2---:R-:W-:Y:S02]  /*0c00*/  SHF.R.U64 R27, R13, R11.reuse, R0.reuse ;  /* 0x0000000b0d1b7219 */ /* 0x184fe40000001200 */
[----:B------:R-:W-:-:S05]  /*0c10*/  SHF.R.U32.HI R5, RZ, R11, R0 ;  /* 0x0000000bff057219 */ /* 0x000fca0000011600 */
[----:B------:R-:W2:Y:S01]  /*0c20*/  LDC R20, c[0x0][0x638] ;  /* 0x00018e00ff147b82 */ /* 0x000ea20000000800 */
[-CC-:B---3--:R-:W-:Y:S02]  /*0c30*/  SHF.R.U64 R26, R27, R12.reuse, R5.reuse ;  /* 0x0000000c1b1a7219 */ /* 0x188fe40000001205 */
[-C--:B------:R-:W-:Y:S02]  /*0c40*/  SHF.L.U32 R0, R9, R12.reuse, RZ ;  /* 0x0000000c09007219 */ /* 0x080fe400000006ff */
[----:B------:R-:W-:Y:S01]  /*0c50*/  SHF.R.U32.HI R5, RZ, R12, R5 ;  /* 0x0000000cff057219 */ /* 0x000fe20000011605 */
[----:B------:R-:W-:Y:S01]  /*0c60*/  IMAD.MOV.U32 R4, RZ, RZ, R26 ;  /* 0x000000ffff047224 */ /* 0x000fe200078e001a */
[----:B------:R-:W-:Y:S01]  /*0c70*/  LOP3.LUT R10, RZ, R0, RZ, 0x33, !PT ;  /* 0x00000000ff0a7212 */ /* 0x000fe200078e33ff */
[----:B------:R-:W3:Y:S01]  /*0c80*/  LDC R23, c[0x0][0x610] ;  /* 0x00018400ff177b82 */ /* 0x000ee20000000800 */
[----:B------:R-:W-:Y:S05]  /*0c90*/  @!P0 BRA `(.L_x_10) ;  /* 0x0000000000288947 */ /* 0x000fea0003800000 */
[----:B------:R-:W4:Y:S02]  /*0ca0*/  LDC R9, c[0x0][0x64c] ;  /* 0x00019300ff097b82 */ /* 0x000f240000000800 */
[----:B----4-:R-:W-:-:S05]  /*0cb0*/  IADD3 R9, P0, R26, R9, RZ ;  /* 0x000000091a097210 */ /* 0x010fca0007f1e0ff */
        /* <DEDUP_REMOVED lines=8> */
.L_x_10:
[----:B-1----:R-:W-:Y:S01]  /*0d40*/  SHF.R.U64 R4, R4, R14, R5 ;  /* 0x0000000e04047219 */ /* 0x002fe20000001205 */
[----:B0-----:R-:W-:Y:S01]  /*0d50*/  VIADD R6, R15, 0xffffffff ;  /* 0xffffffff0f067836 */ /* 0x001fe20000000000 */
[----:B------:R-:W-:Y:S02]  /*0d60*/  SHF.L.U32 R0, R21, R12, RZ ;  /* 0x0000000c15007219 */ /* 0x000fe400000006ff */
[----:B------:R-:W-:Y:S01]  /*0d70*/  LOP3.LUT R5, R27, R10, RZ, 0xc0, !PT ;  /* 0x0000000a1b057212 */ /* 0x000fe200078ec0ff */
[----:B------:R-:W-:Y:S01]  /*0d80*/  IMAD.MOV R7, RZ, RZ, -R4 ;  /* 0x000000ffff077224 */ /* 0x000fe200078e0a04 */
[----:B------:R-:W-:Y:S02]  /*0d90*/  SEL R3, R3, R28, !P1 ;  /* 0x0000001c03037207 */ /* 0x000fe40004800000 */
[----:B------:R-:W-:Y:S01]  /*0da0*/  LOP3.LUT R6, R13, R6, RZ, 0xc0, !PT ;  /* 0x000000060d067212 */ /* 0x000fe200078ec0ff */
[----:B------:R-:W-:Y:S02]  /*0db0*/  IMAD R4, R0, R4, R5 ;  /* 0x0000000400047224 */ /* 0x000fe400078e0205 */
[----:B--2---:R-:W-:-:S02]  /*0dc0*/  IMAD R0, R7, R20, R26 ;  /* 0x0000001407007224 */ /* 0x004fc400078e021a */
[----:B---3--:R-:W-:Y:S02]  /*0dd0*/  IMAD R3, R4, R23, R3 ;  /* 0x0000001704037224 */ /* 0x008fe400078e0203 */
[----:B------:R-:W-:Y:S02]  /*0de0*/  IMAD R60, R0, R15, R6 ;  /* 0x0000000f003c7224 */ /* 0x000fe400078e0206 */
[----:B------:R-:W-:-:S03]  /*0df0*/  IMAD.MOV.U32 R4, RZ, RZ, 0x1 ;  /* 0x00000001ff047424 */ /* 0x000fc600078e00ff */
[----:B------:R-:W-:Y:S02]  /*0e00*/  SEL R61, R60, R3, !P1 ;  /* 0x000000033c3d7207 */ /* 0x000fe40004800000 */
[----:B------:R-:W-:Y:S02]  /*0e10*/  PRMT R0, R4, 0x7610, R0 ;  /* 0x0000761004007816 */ /* 0x000fe40000000000 */
[----:B------:R-:W-:-:S07]  /*0e20*/  SEL R60, R3, R60, !P1 ;  /* 0x0000003c033c7207 */ /* 0x000fce0004800000 */
.L_x_8:
[----:B------:R-:W-:-:S08]  /*0e30*/  NOP ;  /* 0x0000000000007918 */ /* 0x000fd00000000000 */
[----:B------:R-:W0:Y:S02]  /*0e40*/  USETMAXREG.TRY_ALLOC.CTAPOOL UP0, 0xe8 ;  /* 0x000000e8000079c8 */ /* 0x000e240008000600 */
[----:B0-----:R-:W-:-:S13]  /*0e50*/  PLOP3.LUT P0, PT, PT, PT, UP0, 0x80, 0x0 ;  /* 0x000000000000781c */ /* 0x001fda0003f0f008 */
[----:B------:R-:W-:Y:S05]  /*0e60*/  @!P0 BRA `(.L_x_8) ;  /* 0xfffffffc00f08947 */ /* 0x000fea000383ffff */
[----:B------:R-:W-:Y:S01]  /*0e70*/  ULDC.64 UR4, c[0x0][0x598] ;  /* 0x0001660000047ab9 */ /* 0x000fe20000000a00 */
[----:B------:R-:W-:Y:S01]  /*0e80*/  ULDC.64 UR36, c[0x0][0x208] ;  /* 0x0000820000247ab9 */ /* 0x000fe20000000a00 */
[----:B------:R-:W-:-:S04]  /*0e90*/  ISETP.NE.U32.AND P0, PT, RZ, UR4, PT ;  /* 0x00000004ff007c0c */ /* 0x000fc8000bf05070 */
[----:B------:R-:W-:-:S13]  /*0ea0*/  ISETP.NE.AND.EX P0, PT, RZ, UR5, PT, P0 ;  /* 0x00000005ff007c0c */ /* 0x000fda000bf05300 */
[----:B------:R-:W-:Y:S05]  /*0eb0*/  @!P0 BRA `(.L_x_11) ;  /* 0x00000000001c8947 */ /* 0x000fea0003800000 */
[----:B------:R-:W0:Y:S02]  /*0ec0*/  LDC.64 R4, c[0x0][0x598] ;  /* 0x00016600ff047b82 */ /* 0x000e240000000a00 */
[----:B0-----:R-:W2:Y:S02]  /*0ed0*/  LDG.E.64 R4, desc[UR36][R4.64] ;  /* 0x0000002404047981 */ /* 0x001ea4000c1e1b00 */
[----:B--2---:R-:W-:-:S04]  /*0ee0*/  ISETP.NE.U32.AND P0, PT, R4, RZ, PT ;  /* 0x000000ff0400720c */ /* 0x004fc80003f05070 */
[----:B------:R-:W-:-:S13]  /*0ef0*/  ISETP.NE.AND.EX P0, PT, R5, RZ, PT, P0 ;  /* 0x000000ff0500720c */ /* 0x000fda0003f05300 */
[----:B------:R-:W-:Y:S05]  /*0f00*/  @!P0 BRA `(.L_x_11) ;  /* 0x0000000000088947 */ /* 0x000fea0003800000 */
[----:B------:R0:W5:Y:S01]  /*0f10*/  LD.E R23, desc[UR36][R4.64] ;  /* 0x0000002404177980 */ /* 0x000162000c101900 */
[----:B------:R-:W-:Y:S05]  /*0f20*/  BRA `(.L_x_12) ;  /* 0x0000000000247947 */ /* 0x000fea0003800000 */
.L_x_11:
[----:B------:R-:W-:Y:S02]  /*0f30*/  ULDC.64 UR4, c[0x0][0x588] ;  /* 0x0001620000047ab9 */ /* 0x000fe40000000a00 */
[----:B------:R-:W-:-:S04]  /*0f40*/  ISETP.NE.U32.AND P0, PT, RZ, UR4, PT ;  /* 0x00000004ff007c0c */ /* 0x000fc8000bf05070 */
[----:B------:R-:W-:-:S13]  /*0f50*/  ISETP.NE.AND.EX P0, PT, RZ, UR5, PT, P0 ;  /* 0x00000005ff007c0c */ /* 0x000fda000bf05300 */
[----:B------:R-:W-:Y:S05]  /*0f60*/  @!P0 BRA `(.L_x_13) ;  /* 0x00000000000c8947 */ /* 0x000fea0003800000 */
[----:B------:R-:W0:Y:S02]  /*0f70*/  LDC.64 R4, c[0x0][0x588] ;  /* 0x00016200ff047b82 */ /* 0x000e240000000a00 */
[----:B0-----:R1:W5:Y:S01]  /*0f80*/  LDG.E R23, desc[UR36][R4.64] ;  /* 0x0000002404177981 */ /* 0x001362000c1e1900 */
[----:B------:R-:W-:Y:S05]  /*0f90*/  BRA `(.L_x_12) ;  /* 0x0000000000087947 */ /* 0x000fea0003800000 */
.L_x_13:
[----:B------:R-:W-:Y:S02]  /*0fa0*/  ULDC UR4, c[0x0][0x580] ;  /* 0x0001600000047ab9 */ /* 0x000fe40000000800 */
[----:B------:R-:W-:-:S07]  /*0fb0*/  IMAD.U32 R23, RZ, RZ, UR4 ;  /* 0x00000004ff177e24 */ /* 0x000fce000f8e00ff */
.L_x_12:
[----:B------:R-:W-:Y:S02]  /*0fc0*/  ULDC.64 UR4, c[0x0][0x5a0] ;  /* 0x0001680000047ab9 */ /* 0x000fe40000000a00 */
[----:B------:R-:W-:-:S04]  /*0fd0*/  ISETP.NE.U32.AND P0, PT, RZ, UR4, PT ;  /* 0x00000004ff007c0c */ /* 0x000fc8000bf05070 */
[----:B------:R-:W-:-:S13]  /*0fe0*/  ISETP.NE.AND.EX P0, PT, RZ, UR5, PT, P0 ;  /* 0x00000005ff007c0c */ /* 0x000fda000bf05300 */
[----:B------:R-:W-:Y:S05]  /*0ff0*/  @!P0 BRA `(.L_x_14) ;  /* 0x00000000001c8947 */ /* 0x000fea0003800000 */
[----:B01----:R-:W0:Y:S02]  /*1000*/  LDC.64 R4, c[0x0][0x5a0] ;  /* 0x00016800ff047b82 */ /* 0x003e240000000a00 */
[----:B0-----:R-:W2:Y:S02]  /*1010*/  LDG.E.64 R4, desc[UR36][R4.64] ;  /* 0x0000002404047981 */ /* 0x001ea4000c1e1b00 */
[----:B--2---:R-:W-:-:S04]  /*1020*/  ISETP.NE.U32.AND P0, PT, R4, RZ, PT ;  /* 0x000000ff0400720c */ /* 0x004fc80003f05070 */
[----:B------:R-:W-:-:S13]  /*1030*/  ISETP.NE.AND.EX P0, PT, R5, RZ, PT, P0 ;  /* 0x000000ff0500720c */ /* 0x000fda0003f05300 */
[----:B------:R-:W-:Y:S05]  /*1040*/  @!P0 BRA `(.L_x_14) ;  /* 0x0000000000088947 */ /* 0x000fea0003800000 */
[----:B------:R0:W5:Y:S01]  /*1050*/  LD.E R56, desc[UR36][R4.64] ;  /* 0x0000002404387980 */ /* 0x000162000c101900 */
[----:B------:R-:W-:Y:S05]  /*1060*/  BRA `(.L_x_15) ;  /* 0x0000000000247947 */ /* 0x000fea0003800000 */
.L_x_14:
[----:B------:R-:W-:Y:S02]  /*1070*/  ULDC.64 UR4, c[0x0][0x590] ;  /* 0x0001640000047ab9 */ /* 0x000fe40000000a00 */
[----:B------:R-:W-:-:S04]  /*1080*/  ISETP.NE.U32.AND P0, PT, RZ, UR4, PT ;  /* 0x00000004ff007c0c */ /* 0x000fc8000bf05070 */
[----:B------:R-:W-:-:S13]  /*1090*/  ISETP.NE.AND.EX P0, PT, RZ, UR5, PT, P0 ;  /* 0x00000005ff007c0c */ /* 0x000fda000bf05300 */
[----:B------:R-:W-:Y:S05]  /*10a0*/  @!P0 BRA `(.L_x_16) ;  /* 0x00000000000c8947 */ /* 0x000fea0003800000 */
[----:B01----:R-:W0:Y:S02]  /*10b0*/  LDC.64 R4, c[0x0][0x590] ;  /* 0x00016400ff047b82 */ /* 0x003e240000000a00 */
[----:B0-----:R1:W5:Y:S01]  /*10c0*/  LDG.E R56, desc[UR36][R4.64] ;  /* 0x0000002404387981 */ /* 0x001362000c1e1900 */
[----:B------:R-:W-:Y:S05]  /*10d0*/  BRA `(.L_x_15) ;  /* 0x0000000000087947 */ /* 0x000fea0003800000 */
.L_x_16:
[----:B------:R-:W-:Y:S02]  /*10e0*/  ULDC UR4, c[0x0][0x584] ;  /* 0x0001610000047ab9 */ /* 0x000fe40000000800 */
[----:B------:R-:W-:-:S07]  /*10f0*/  IMAD.U32 R56, RZ, RZ, UR4 ;  /* 0x00000004ff387e24 */ /* 0x000fce000f8e00ff */
.L_x_15:
[----:B------:R-:W-:-:S13]  /*1100*/  LOP3.LUT P0, RZ, R0, 0xff, RZ, 0xc0, !PT ;  /* 0x000000ff00ff7812 */ /* 0x000fda000780c0ff */
[----:B------:R-:W-:Y:S05]  /*1110*/  @!P0 EXIT ;  /* 0x000000000000894d */ /* 0x000fea0003800000 */
[----:B------:R-:W-:Y:S01]  /*1120*/  ULDC UR4, c[0x0][0x28c] ;  /* 0x0000a30000047ab9 */ /* 0x000fe20000000800 */
[----:B------:R-:W-:Y:S01]  /*1130*/  LOP3.LUT R59, R19, 0x1, RZ, 0xfc, !PT ;  /* 0x00000001133b7812 */ /* 0x000fe200078efcff */
[----:B------:R-:W-:Y:S01]  /*1140*/  UIADD3 UR4, UR4, 0x1f, URZ ;  /* 0x0000001f04047890 */ /* 0x000fe2000fffe03f */
[----:B------:R-:W-:Y:S01]  /*1150*/  UMOV UR38, URZ ;  /* 0x0000003f00267c82 */ /* 0x000fe20008000000 */
[----:B------:R-:W-:Y:S02]  /*1160*/  UMOV UR39, URZ ;  /* 0x0000003f00277c82 */ /* 0x000fe40008000000 */
[----:B------:R-:W-:-:S04]  /*1170*/  USHF.R.S32.HI UR5, URZ, 0x1f, UR4 ;  /* 0x0000001f3f057899 */ /* 0x000fc80008011404 */
[----:B------:R-:W-:-:S04]  /*1180*/  ULEA.HI UR5, UR5, UR4, URZ, 0x5 ;  /* 0x0000000405057291 */ /* 0x000fc8000f8f283f */
[----:B------:R-:W-:-:S12]  /*1190*/  USHF.R.S32.HI UR40, URZ, 0x5, UR5 ;  /* 0x000000053f287899 */ /* 0x000fd80008011405 */
.L_x_100:
[----:B------:R-:W-:Y:S01]  /*11a0*/  LOP3.LUT R0, R18, 0x80, RZ, 0xc0, !PT ;  /* 0x0000008012007812 */ /* 0x000fe200078ec0ff */
[----:B------:R-:W2:Y:S01]  /*11b0*/  S2UR UR7, SR_CgaCtaId ;  /* 0x00000000000779c3 */ /* 0x000ea20000008800 */
[----:B------:R-:W-:Y:S02]  /*11c0*/  UMOV UR6, 0x400 ;  /* 0x0000040000067882 */ /* 0x000fe40000000000 */
[----:B------:R-:W-:-:S06]  /*11d0*/  SHF.R.U32.HI R0, RZ, 0x7, R0 ;  /* 0x00000007ff007819 */ /* 0x000fcc0000011600 */
[----:B---3--:R-:W3:Y:S01]  /*11e0*/  SHFL.IDX PT, R0, R0, RZ, 0x1f ;  /* 0x00001fff00007589 */ /* 0x008ee200000e0000 */
[----:B--2---:R-:W-:Y:S01]  /*11f0*/  ULEA UR6, UR7, UR6, 0x18 ;  /* 0x0000000607067291 */ /* 0x004fe2000f8ec03f */
[----:B---3--:R-:W-:-:S13]  /*1200*/  R2UR UR4, R0 ;  /* 0x00000000000472ca */ /* 0x008fda00000e0000 */
[----:B------:R-:W-:-:S04]  /*1210*/  ULEA.HI UR5, UR4, UR4, URZ, 0x1 ;  /* 0x0000000404057291 */ /* 0x000fc8000f8f083f */
[----:B------:R-:W-:-:S04]  /*1220*/  ULOP3.LUT UR5, UR5, 0x7fffe, URZ, 0xc0, !UPT ;  /* 0x0007fffe05057892 */ /* 0x000fc8000f8ec03f */
[----:B------:R-:W-:-:S03]  /*1230*/  UIADD3 UR5, UR4, -UR5, URZ ;  /* 0x8000000504057290 */ /* 0x000fc6000fffe03f */
[----:B------:R-:W-:Y:S01]  /*1240*/  ULDC UR4, c[0x0][0x28c] ;  /* 0x0000a30000047ab9 */ /* 0x000fe20000000800 */
[----:B------:R-:W-:Y:S01]  /*1250*/  ULEA UR5, UR5, UR6, 0xd ;  /* 0x0000000605057291 */ /* 0x000fe2000f8e683f */
[----:B------:R-:W-:-:S03]  /*1260*/  ISETP.LT.AND P0, PT, RZ, UR4, PT ;  /* 0x00000004ff007c0c */ /* 0x000fc6000bf01270 */
[----:B------:R-:W-:-:S04]  /*1270*/  UIADD3 UR5, UR5, 0x100, URZ ;  /* 0x0000010005057890 */ /* 0x000fc8000fffe03f */
[----:B------:R-:W-:-:S04]  /*1280*/  USHF.R.U32.HI UR5, URZ, 0x4, UR5 ;  /* 0x000000043f057899 */ /* 0x000fc80008011605 */
[----:B------:R-:W-:Y:S02]  /*1290*/  ULOP3.LUT UR41, UR5, 0x3fff, URZ, 0xc0, !UPT ;  /* 0x00003fff05297892 */ /* 0x000fe4000f8ec03f */
[----:B-1--45:R-:W-:Y:S10]  /*12a0*/  @P0 BRA `(.L_x_17) ;  /* 0x0000000000400947 */ /* 0x032ff40003800000 */
[----:B------:R-:W-:Y:S01]  /*12b0*/  MOV R0, 0x0 ;  /* 0x0000000000007802 */ /* 0x000fe20000000f00 */
[----:B------:R-:W-:Y:S01]  /*12c0*/  ULDC.64 UR4, c[0x4][0x68] ;  /* 0x01001a0000047ab9 */ /* 0x000fe20000000a00 */
[----:B------:R-:W-:Y:S01]  /*12d0*/  ULDC.64 UR6, c[0x4][0x8] ;  /* 0x0100020000067ab9 */ /* 0x000fe20000000a00 */
[----:B01----:R-:W-:Y:S01]  /*12e0*/  IMAD.U32 R4, RZ, RZ, UR4 ;  /* 0x00000004ff047e24 */ /* 0x003fe2000f8e00ff */
[----:B------:R0:W1:Y:S01]  /*12f0*/  LDC.64 R14, c[0x4][R0] ;  /* 0x01000000000e7b82 */ /* 0x0000620000000a00 */
[----:B------:R-:W-:Y:S01]  /*1300*/  IMAD.U32 R5, RZ, RZ, UR5 ;  /* 0x00000005ff057e24 */ /* 0x000fe2000f8e00ff */
[----:B------:R-:W-:Y:S01]  /*1310*/  ULDC.64 UR4, c[0x4][0x70] ;  /* 0x01001c0000047ab9 */ /* 0x000fe20000000a00 */
[----:B------:R-:W-:Y:S02]  /*1320*/  IMAD.U32 R10, RZ, RZ, UR6 ;  /* 0x00000006ff0a7e24 */ /* 0x000fe4000f8e00ff */
[----:B------:R-:W-:Y:S02]  /*1330*/  IMAD.U32 R6, RZ, RZ, UR4 ;  /* 0x00000004ff067e24 */ /* 0x000fe4000f8e00ff */
[----:B------:R-:W-:-:S02]  /*1340*/  IMAD.U32 R7, RZ, RZ, UR5 ;  /* 0x00000005ff077e24 */ /* 0x000fc4000f8e00ff */
[----:B------:R-:W-:Y:S02]  /*1350*/  IMAD.U32 R11, RZ, RZ, UR7 ;  /* 0x00000007ff0b7e24 */ /* 0x000fe4000f8e00ff */
[----:B------:R-:W-:Y:S02]  /*1360*/  IMAD.MOV.U32 R8, RZ, RZ, 0x1e1 ;  /* 0x000001e1ff087424 */ /* 0x000fe400078e00ff */
[----:B------:R-:W-:Y:S02]  /*1370*/  IMAD.MOV.U32 R12, RZ, RZ, 0x1 ;  /* 0x00000001ff0c7424 */ /* 0x000fe400078e00ff */
[----:B0-----:R-:W-:-:S07]  /*1380*/  IMAD.MOV.U32 R13, RZ, RZ, RZ ;  /* 0x000000ffff0d7224 */ /* 0x001fce00078e00ff */
[----:B------:R-:W-:-:S07]  /*1390*/  LEPC R20, `(.L_x_17) ;  /* 0x000000001014794e */ /* 0x000fce0000000000 */
[----:B-1---5:R-:W-:Y:S05]  /*13a0*/  CALL.ABS.NOINC R14 ;  /* 0x000000000e007343 */ /* 0x022fea0003c00000 */
.L_x_17:
[----:B------:R-:W-:-:S13]  /*13b0*/  ISETP.NE.AND P0, PT, R59, 0x3, PT ;  /* 0x000000033b00780c */ /* 0x000fda0003f05270 */
[----:B------:R-:W-:Y:S05]  /*13c0*/  @!P0 BRA `(.L_x_18) ;  /* 0x0000000000048947 */ /* 0x000fea0003800000 */
[----:B------:R-:W-:Y:S01]  /*13d0*/  BPT.TRAP 0x1 ;  /* 0x000000040000795c */ /* 0x000fe20000300000 */
.L_x_18:
[----:B------:R-:W2:Y:S01]  /*13e0*/  S2UR UR5, SR_CgaCtaId ;  /* 0x00000000000579c3 */ /* 0x000ea20000008800 */
[----:B------:R-:W-:Y:S01]  /*13f0*/  UMOV UR4, 0x400 ;  /* 0x0000040000047882 */ /* 0x000fe20000000000 */
[----:B------:R-:W-:Y:S02]  /*1400*/  IMAD.U32 R0, RZ, RZ, UR38 ;  /* 0x00000026ff007e24 */ /* 0x000fe4000f8e00ff */
[----:B------:R-:W-:-:S03]  /*1410*/  IMAD.U32 R3, RZ, RZ, UR39 ;  /* 0x00000027ff037e24 */ /* 0x000fc6000f8e00ff */
[----:B------:R-:W-:Y:S01]  /*1420*/  SHF.L.U32 R0, R0, 0x1f, RZ ;  /* 0x0000001f00007819 */ /* 0x000fe200000006ff */
[----:B--2---:R-:W-:-:S06]  /*1430*/  ULEA UR4, UR5, UR4, 0x18 ;  /* 0x0000000405047291 */ /* 0x004fcc000f8ec03f */
[----:B------:R-:W-:-:S04]  /*1440*/  IMAD.U32 R6, RZ, RZ, UR4 ;  /* 0x00000004ff067e24 */ /* 0x000fc8000f8e00ff */
[----:B------:R-:W-:-:S04]  /*1450*/  IMAD R3, R3, 0x8, R6 ;  /* 0x0000000803037824 */ /* 0x000fc800078e0206 */
[----:B------:R2:W3:Y:S01]  /*1460*/  SYNCS.PHASECHK.TRANS64.TRYWAIT P1, [R3+URZ], R0 ;  /* 0x00000000030075a7 */ /* 0x0004e2000802017f */
[----:B------:R-:W-:Y:S05]  /*1470*/  @!P0 BRA `(.L_x_19) ;  /* 0x0000000000048947 */ /* 0x000fea0003800000 */
[----:B------:R-:W-:Y:S01]  /*1480*/  BPT.TRAP 0x1 ;  /* 0x000000040000795c */ /* 0x000fe20000300000 */
.L_x_19:
[----:B---3--:R-:W-:Y:S05]  /*1490*/  @P1 BRA `(.L_x_20) ;  /* 0x0000000000081947 */ /* 0x008fea0003800000 */
[----:B------:R-:W3:Y:S02]  /*14a0*/  SYNCS.PHASECHK.TRANS64.TRYWAIT P1, [R3+URZ], R0 ;  /* 0x00000000030075a7 */ /* 0x000ee4000802017f */
[----:B---3--:R-:W-:Y:S05]  /*14b0*/  @!P1 BRA `(.L_x_21) ;  /* 0x0000004800909947 */ /* 0x008fea0003800000 */
.L_x_20:
[----:B------:R-:W-:-:S04]  /*14c0*/  UISETP.LT.AND UP0, UPT, UR40, 0x1, UPT ;  /* 0x000000012800788c */ /* 0x000fc8000bf01270 */
[----:B------:R-:W-:-:S06]  /*14d0*/  USEL UR4, UR40, 0x1, UP0 ;  /* 0x0000000128047887 */ /* 0x000fcc0008000000 */
[----:B--23--:R-:W-:Y:S01]  /*14e0*/  IMAD.U32 R0, RZ, RZ, UR4 ;  /* 0x00000004ff007e24 */ /* 0x00cfe2000f8e00ff */
[----:B------:R-:W-:Y:S05]  /*14f0*/  WARPSYNC.ALL ;  /* 0x0000000000007948 */ /* 0x000fea0003800000 */
[----:B------:R-:W-:-:S04]  /*1500*/  IADD3 R0, -R0, UR40, RZ ;  /* 0x0000002800007c10 */ /* 0x000fc8000fffe1ff */
[----:B------:R-:W-:Y:S02]  /*1510*/  ISETP.GE.AND P1, PT, R0, 0x1, PT ;  /* 0x000000010000780c */ /* 0x000fe40003f26270 */
[----:B------:R-:W-:Y:S01]  /*1520*/  R2UR UR4, R6 ;  /* 0x00000000060472ca */ /* 0x000fe200000e0000 */
[----:B------:R-:W-:Y:S01]  /*1530*/  WARPGROUP.ARRIVE ;  /* 0x00000000000079c5 */ /* 0x000fe20000000000 */
[----:B------:R-:W-:Y:S01]  /*1540*/  UMOV UR9, 0x40000040 ;  /* 0x4000004000097882 */ /* 0x000fe20000000000 */
[----:B------:R-:W-:-:S10]  /*1550*/  UMOV UR11, 0x40000040 ;  /* 0x40000040000b7882 */ /* 0x000fd40000000000 */
[----:B------:R-:W-:-:S04]  /*1560*/  UIADD3 UR4, UR4, 0x14100, URZ ;  /* 0x0001410004047890 */ /* 0x000fc8000fffe03f */
[----:B------:R-:W-:-:S04]  /*1570*/  USHF.R.U32.HI UR4, URZ, 0x4, UR4 ;  /* 0x000000043f047899 */ /* 0x000fc80008011604 */
[----:B------:R-:W-:Y:S02]  /*1580*/  ULOP3.LUT UR5, UR4, 0x3fff, URZ, 0xc0, !UPT ;  /* 0x00003fff04057892 */ /* 0x000fe4000f8ec03f */
[----:B------:R-:W-:Y:S02]  /*1590*/  ULOP3.LUT UR4, UR41, 0x10000, URZ, 0xfc, !UPT ;  /* 0x0001000029047892 */ /* 0x000fe4000f8efc3f */
[----:B------:R-:W-:Y:S02]  /*15a0*/  ULOP3.LUT UR5, UR5, 0x10000, URZ, 0xfc, !UPT ;  /* 0x0001000005057892 */ /* 0x000fe4000f8efc3f */
[----:B------:R-:W-:Y:S02]  /*15b0*/  ULEA UR6, UR39, UR4, 0xa ;  /* 0x0000000427067291 */ /* 0x000fe4000f8e503f */
[----:B------:R-:W-:-:S05]  /*15c0*/  ULEA UR7, UR39, UR5, 0x9 ;  /* 0x0000000527077291 */ /* 0x000fca000f8e483f */
[----:B------:R-:W-:Y:S02]  /*15d0*/  UMOV UR8, UR6 ;  /* 0x0000000600087c82 */ /* 0x000fe40008000000 */
[----:B------:R-:W-:Y:S02]  /*15e0*/  UMOV UR10, UR7 ;  /* 0x00000007000a7c82 */ /* 0x000fe40008000000 */
[----:B------:R-:W-:Y:S01]  /*15f0*/  HGMMA.64x64x8.F32.TF32 R24, gdesc[UR8], RZ, !UPT, gsb0 ;  /* 0x04e00000081879f0 */ /* 0x000fe2000c0028ff */
[----:B------:R-:W-:Y:S02]  /*1600*/  UIADD3 UR8, UR6, 0x2, URZ ;  /* 0x0000000206087890 */ /* 0x000fe4000fffe03f */
[----:B------:R-:W-:Y:S01]  /*1610*/  UIADD3 UR10, UR7, 0x2, URZ ;  /* 0x00000002070a7890 */ /* 0x000fe2000fffe03f */
[----:B------:R-:W-:Y:S01]  /*1620*/  UMOV UR9, 0x40000040 ;  /* 0x4000004000097882 */ /* 0x000fe20000000000 */
[----:B------:R-:W-:Y:S01]  /*1630*/  UMOV UR11, 0x40000040 ;  /* 0x40000040000b7882 */ /* 0x000fe20000000000 */
[----:B------:R-:W-:-:S02]  /*1640*/  WARPGROUP.DEPBAR.LE gsb0, 0x0 ;  /* 0x00008000000079c5 */ /* 0x000fc40000010000 */
[----:B------:R-:W-:-:S06]  /*1650*/  WARPGROUP.ARRIVE ;  /* 0x00000000000079c5 */ /* 0x000fcc0000000000 */
[----:B------:R-:W-:Y:S01]  /*1660*/  HGMMA.64x64x8.F32.TF32 R24, gdesc[UR8], R24, gsb0 ;  /* 0x04e00000081879f0 */ /* 0x000fe20008002818 */
[----:B------:R-:W-:Y:S02]  /*1670*/  UIADD3 UR8, UR6, 0x4, URZ ;  /* 0x0000000406087890 */ /* 0x000fe4000fffe03f */
[----:B------:R-:W-:Y:S01]  /*1680*/  UIADD3 UR10, UR7, 0x4, URZ ;  /* 0x00000004070a7890 */ /* 0x000fe2000fffe03f */
[----:B------:R-:W-:Y:S01]  /*1690*/  UMOV UR9, 0x40000040 ;  /* 0x4000004000097882 */ /* 0x000fe20000000000 */
[----:B------:R-:W-:Y:S01]  /*16a0*/  UMOV UR11, 0x40000040 ;  /* 0x40000040000b7882 */ /* 0x000fe20000000000 */
[----:B------:R-:W-:Y:S02]  /*16b0*/  WARPGROUP.DEPBAR.LE gsb0, 0x0 ;  /* 0x00008000000079c5 */ /* 0x000fe40000010000 */
        /* <DEDUP_REMOVED lines=8> */
[----:B------:R-:W-:Y:S03]  /*1740*/  HGMMA.64x64x8.F32.TF32 R24, gdesc[UR8], R24, gsb0 ;  /* 0x04e00000081879f0 */ /* 0x000fe60008002818 */
[----:B------:R-:W-:Y:S02]  /*1750*/  WARPGROUP.DEPBAR.LE gsb0, 0x0 ;  /* 0x00008000000079c5 */ /* 0x000fe40000010000 */
[----:B------:R-:W-:Y:S05]  /*1760*/  @!P1 BRA `(.L_x_22) ;  /* 0x0000000400249947 */ /* 0x000fea0003800000 */
[----:B------:R-:W-:Y:S02]  /*1770*/  UIADD3 UR6, UR39, 0x1, URZ ;  /* 0x0000000127067890 */ /* 0x000fe4000fffe03f */
[----:B------:R-:W-:Y:S02]  /*1780*/  IMAD.U32 R3, RZ, RZ, UR39 ;  /* 0x00000027ff037e24 */ /* 0x000fe4000f8e00ff */
[----:B------:R-:W-:-:S04]  /*1790*/  UISETP.NE.AND UP0, UPT, UR6, 0x5, UPT ;  /* 0x000000050600788c */ /* 0x000fc8000bf05270 */
[----:B------:R-:W-:Y:S02]  /*17a0*/  USEL UR7, URZ, 0x1, UP0 ;  /* 0x000000013f077887 */ /* 0x000fe40008000000 */
[----:B------:R-:W-:Y:S02]  /*17b0*/  USEL UR6, UR6, URZ, UP0 ;  /* 0x0000003f06067287 */ /* 0x000fe40008000000 */
[----:B------:R-:W-:-:S06]  /*17c0*/  ULOP3.LUT UR7, UR38, UR7, URZ, 0x3c, !UPT ;  /* 0x0000000726077292 */ /* 0x000fcc000f8e3c3f */
[----:B------:R-:W-:-:S07]  /*17d0*/  IMAD.U32 R7, RZ, RZ, UR7 ;  /* 0x00000007ff077e24 */ /* 0x000fce000f8e00ff */
.L_x_29:
[----:B------:R-:W-:Y:S05]  /*17e0*/  @!P0 BRA `(.L_x_23) ;  /* 0x0000000000048947 */ /* 0x000fea0003800000 */
[----:B------:R-:W-:Y:S01]  /*17f0*/  BPT.TRAP 0x1 ;  /* 0x000000040000795c */ /* 0x000fe20000300000 */
.L_x_23:
[----:B------:R-:W2:Y:S01]  /*1800*/  S2UR UR8, SR_CgaCtaId ;  /* 0x00000000000879c3 */ /* 0x000ea20000008800 */
[----:B------:R-:W-:Y:S01]  /*1810*/  UMOV UR7, 0x400 ;  /* 0x0000040000077882 */ /* 0x000fe20000000000 */
[----:B01----:R-:W-:Y:S01]  /*1820*/  IMAD.U32 R5, RZ, RZ, UR6 ;  /* 0x00000006ff057e24 */ /* 0x003fe2000f8e00ff */
[----:B------:R-:W-:Y:S01]  /*1830*/  SHF.L.U32 R4, R7, 0x1f, RZ ;  /* 0x0000001f07047819 */ /* 0x000fe200000006ff */
[----:B--2---:R-:W-:-:S06]  /*1840*/  ULEA UR7, UR8, UR7, 0x18 ;  /* 0x0000000708077291 */ /* 0x004fcc000f8ec03f */
[----:B------:R-:W-:-:S04]  /*1850*/  IMAD.U32 R6, RZ, RZ, UR7 ;  /* 0x00000007ff067e24 */ /* 0x000fc8000f8e00ff */
[----:B------:R-:W-:-:S04]  /*1860*/  IMAD R5, R5, 0x8, R6 ;  /* 0x0000000805057824 */ /* 0x000fc800078e0206 */
[----:B------:R0:W1:Y:S01]  /*1870*/  SYNCS.PHASECHK.TRANS64.TRYWAIT P1, [R5+URZ], R4 ;  /* 0x00000004050075a7 */ /* 0x000062000802017f */
[----:B------:R-:W-:Y:S05]  /*1880*/  @!P0 BRA `(.L_x_24) ;  /* 0x0000000000048947 */ /* 0x000fea0003800000 */
[----:B------:R-:W-:Y:S01]  /*1890*/  BPT.TRAP 0x1 ;  /* 0x000000040000795c */ /* 0x000fe20000300000 */
.L_x_24:
[----:B-1----:R-:W-:Y:S05]  /*18a0*/  @P1 BRA `(.L_x_25) ;  /* 0x0000000000081947 */ /* 0x002fea0003800000 */
[----:B------:R-:W1:Y:S02]  /*18b0*/  SYNCS.PHASECHK.TRANS64.TRYWAIT P1, [R5+URZ], R4 ;  /* 0x00000004050075a7 */ /* 0x000e64000802017f */
[----:B-1----:R-:W-:Y:S05]  /*18c0*/  @!P1 BRA `(.L_x_26) ;  /* 0x0000004400a09947 */ /* 0x002fea0003800000 */
.L_x_25:
[----:B------:R-:W-:Y:S01]  /*18d0*/  ULEA UR7, UR6, UR4, 0xa ;  /* 0x0000000406077291 */ /* 0x000fe2000f8e503f */
[----:B------:R-:W-:Y:S01]  /*18e0*/  WARPGROUP.ARRIVE ;  /* 0x00000000000079c5 */ /* 0x000fe20000000000 */
[----:B------:R-:W-:Y:S01]  /*18f0*/  ULEA UR12, UR6, UR5, 0x9 ;  /* 0x00000005060c7291 */ /* 0x000fe2000f8e483f */
[----:B------:R-:W-:Y:S01]  /*1900*/  UMOV UR9, 0x40000040 ;  /* 0x4000004000097882 */ /* 0x000fe20000000000 */
[----:B------:R-:W-:-:S03]  /*1910*/  UMOV UR11, 0x40000040 ;  /* 0x40000040000b7882 */ /* 0x000fc60000000000 */
[----:B------:R-:W-:Y:S02]  /*1920*/  UMOV UR8, UR7 ;  /* 0x0000000700087c82 */ /* 0x000fe40008000000 */
[----:B------:R-:W-:Y:S02]  /*1930*/  UMOV UR10, UR12 ;  /* 0x0000000c000a7c82 */ /* 0x000fe40008000000 */
[----:B------:R-:W-:Y:S01]  /*1940*/  HGMMA.64x64x8.F32.TF32 R24, gdesc[UR8], R24, gsb0 ;  /* 0x04e00000081879f0 */ /* 0x000fe20008002818 */
        /* <DEDUP_REMOVED lines=23> */
[----:B------:R-:W-:Y:S01]  /*1ac0*/  BPT.TRAP 0x1 ;  /* 0x000000040000795c */ /* 0x000fe20000300000 */
.L_x_27:
[----:B------:R-:W-:-:S13]  /*1ad0*/  ISETP.NE.AND P1, PT, R58, RZ, PT ;  /* 0x000000ff3a00720c */ /* 0x000fda0003f25270 */
[----:B01----:R-:W-:-:S04]  /*1ae0*/  @P1 IMAD R4, R3, 0x8, R6 ;  /* 0x0000000803041824 */ /* 0x003fc800078e0206 */
[----:B------:R-:W-:-:S05]  /*1af0*/  @P1 VIADD R5, R4, 0x28 ;  /* 0x0000002804051836 */ /* 0x000fca0000000000 */
[----:B------:R-:W-:-:S04]  /*1b00*/  @P1 PRMT R5, R22, 0x654, R5 ;  /* 0x0000065416051816 */ /* 0x000fc80000000005 */
[----:B------:R0:W-:Y:S01]  /*1b10*/  @P1 SYNCS.ARRIVE.TRANS64.RED.A1T0 RZ, [R5+URZ], RZ ;  /* 0x000000ff05ff19a7 */ /* 0x0001e2000810043f */
[----:B------:R-:W-:-:S13]  /*1b20*/  ISETP.GT.U32.AND P1, PT, R19, 0x1, PT ;  /* 0x000000011300780c */ /* 0x000fda0003f24070 */
[----:B0-----:R-:W-:Y:S05]  /*1b30*/  @P1 BRA `(.L_x_28) ;  /* 0x0000000000041947 */ /* 0x001fea0003800000 */
[----:B------:R-:W-:Y:S01]  /*1b40*/  BPT.TRAP 0x1 ;  /* 0x000000040000795c */ /* 0x000fe20000300000 */
.L_x_28:
[----:B------:R-:W-:Y:S01]  /*1b50*/  UIADD3 UR6, UR6, 0x1, URZ ;  /* 0x0000000106067890 */ /* 0x000fe2000fffe03f */
[C---:B------:R-:W-:Y:S01]  /*1b60*/  ISETP.GT.AND P2, PT, R0.reuse, 0x1, PT ;  /* 0x000000010000780c */ /* 0x040fe20003f44270 */
[----:B------:R-:W-:Y:S02]  /*1b70*/  VIADD R3, R3, 0x1 ;  /* 0x0000000103037836 */ /* 0x000fe40000000000 */
[----:B------:R-:W-:Y:S01]  /*1b80*/  UISETP.NE.AND UP0, UPT, UR6, 0x5, UPT ;  /* 0x000000050600788c */ /* 0x000fe2000bf05270 */
[----:B------:R-:W-:Y:S02]  /*1b90*/  VIADD R0, R0, 0xffffffff ;  /* 0xffffffff00007836 */ /* 0x000fe40000000000 */
[C---:B------:R-:W-:Y:S01]  /*1ba0*/  ISETP.NE.AND P1, PT, R3.reuse, 0x5, PT ;  /* 0x000000050300780c */ /* 0x040fe20003f25270 */
[----:B------:R-:W-:Y:S02]  /*1bb0*/  USEL UR7, URZ, 0x1, UP0 ;  /* 0x000000013f077887 */ /* 0x000fe40008000000 */
[----:B------:R-:W-:Y:S01]  /*1bc0*/  USEL UR6, UR6, URZ, UP0 ;  /* 0x0000003f06067287 */ /* 0x000fe20008000000 */
[----:B------:R-:W-:-:S03]  /*1bd0*/  SEL R3, R3, RZ, P1 ;  /* 0x000000ff03037207 */ /* 0x000fc60000800000 */
[----:B------:R-:W-:Y:S01]  /*1be0*/  LOP3.LUT R7, R7, UR7, RZ, 0x3c, !PT ;  /* 0x0000000707077c12 */ /* 0x000fe2000f8e3cff */
[----:B------:R-:W-:Y:S07]  /*1bf0*/  @P2 BRA `(.L_x_29) ;  /* 0xfffffff800f82947 */ /* 0x000fee000383ffff */
.L_x_22:
[----:B------:R-:W2:Y:S02]  /*1c00*/  LDC R0, c[0x0][0x28c] ;  /* 0x0000a300ff007b82 */ /* 0x000ea40000000800 */
[----:B--2---:R-:W-:-:S13]  /*1c10*/  ISETP.GE.AND P1, PT, R0, 0x1, PT ;  /* 0x000000010000780c */ /* 0x004fda0003f26270 */
[----:B------:R-:W-:Y:S05]  /*1c20*/  @!P1 BRA `(.L_x_30) ;  /* 0x0000000000509947 */ /* 0x000fea0003800000 */
[----:B------:R-:W-:Y:S05]  /*1c30*/  @!P0 BRA `(.L_x_31) ;  /* 0x0000000000048947 */ /* 0x000fea0003800000 */
[----:B------:R-:W-:Y:S01]  /*1c40*/  BPT.TRAP 0x1 ;  /* 0x000000040000795c */ /* 0x000fe20000300000 */
.L_x_31:
[----:B------:R-:W-:Y:S01]  /*1c50*/  ISETP.NE.AND P1, PT, R58, RZ, PT ;  /* 0x000000ff3a00720c */ /* 0x000fe20003f25270 */
[----:B------:R-:W-:Y:S01]  /*1c60*/  BSSY B0, `(.L_x_32) ;  /* 0x000000e000007945 */ /* 0x000fe20003800000 */
[----:B------:R-:W-:-:S11]  /*1c70*/  ISETP.GT.U32.AND P0, PT, R19, 0x1, PT ;  /* 0x000000011300780c */ /* 0x000fd60003f04070 */
[----:B------:R-:W-:Y:S05]  /*1c80*/  @!P1 BRA `(.L_x_33) ;  /* 0x00000000002c9947 */ /* 0x000fea0003800000 */
[----:B------:R-:W-:-:S04]  /*1c90*/  UISETP.LT.AND UP0, UPT, UR40, 0x1, UPT ;  /* 0x000000012800788c */ /* 0x000fc8000bf01270 */
[----:B------:R-:W-:-:S04]  /*1ca0*/  USEL UR6, UR40, 0x1, UP0 ;  /* 0x0000000128067887 */ /* 0x000fc80008000000 */
[----:B------:R-:W-:-:S04]  /*1cb0*/  UIADD3 UR6, UR39, UR40, -UR6 ;  /* 0x0000002827067290 */ /* 0x000fc8000fffe806 */
[----:B------:R-:W-:-:S04]  /*1cc0*/  UIMAD.WIDE.U32 UR4, UR6, -0x33333333, URZ ;  /* 0xcccccccd060478a5 */ /* 0x000fc8000f8e003f */
[----:B------:R-:W-:-:S04]  /*1cd0*/  USHF.R.U32.HI UR4, URZ, 0x2, UR5 ;  /* 0x000000023f047899 */ /* 0x000fc80008011605 */
[----:B------:R-:W-:-:S06]  /*1ce0*/  UIMAD UR6, UR4, -0x5, UR6 ;  /* 0xfffffffb040678a4 */ /* 0x000fcc000f8e0206 */
[----:B------:R-:W-:-:S04]  /*1cf0*/  IMAD.U32 R3, RZ, RZ, UR6 ;  /* 0x00000006ff037e24 */ /* 0x000fc8000f8e00ff */
[----:B------:R-:W-:-:S04]  /*1d00*/  IMAD R0, R3, 0x8, R6 ;  /* 0x0000000803007824 */ /* 0x000fc800078e0206 */
[----:B------:R-:W-:-:S05]  /*1d10*/  VIADD R3, R0, 0x28 ;  /* 0x0000002800037836 */ /* 0x000fca0000000000 */
[----:B------:R-:W-:-:S04]  /*1d20*/  PRMT R3, R22, 0x654, R3 ;  /* 0x0000065416037816 */ /* 0x000fc80000000003 */
[----:B------:R2:W-:Y:S03]  /*1d30*/  SYNCS.ARRIVE.TRANS64.RED.A1T0 RZ, [R3+URZ], RZ ;  /* 0x000000ff03ff79a7 */ /* 0x0005e6000810043f */
.L_x_33:
[----:B------:R-:W-:Y:S05]  /*1d40*/  BSYNC B0 ;  /* 0x0000000000007941 */ /* 0x000fea0003800000 */
.L_x_32:
[----:B------:R-:W-:Y:S05]  /*1d50*/  @P0 BRA `(.L_x_30) ;  /* 0x0000000000040947 */ /* 0x000fea0003800000 */
[----:B------:R-:W-:Y:S01]  /*1d60*/  BPT.TRAP 0x1 ;  /* 0x000000040000795c */ /* 0x000fe20000300000 */
.L_x_30:
[----:B------:R-:W3:Y:S01]  /*1d70*/  LDC R6, c[0x0][0x288] ;  /* 0x0000a200ff067b82 */ /* 0x000ee20000000800 */
[--C-:B------:R-:W-:Y:S01]  /*1d80*/  SHF.R.U32.HI R0, RZ, 0x2, R18.reuse ;  /* 0x00000002ff007819 */ /* 0x100fe20000011612 */
[----:B------:R-:W-:Y:S01]  /*1d90*/  IMAD.SHL.U32 R61, R61, 0x40, RZ ;  /* 0x000000403d3d7824 */ /* 0x000fe200078e00ff */
[----:B01----:R-:W-:Y:S01]  /*1da0*/  SHF.R.U32.HI R5, RZ, 0x7, R18 ;  /* 0x00000007ff057819 */ /* 0x003fe20000011612 */
[----:B------:R-:W-:Y:S01]  /*1db0*/  UIADD3 UR39, UR40, UR39, URZ ;  /* 0x0000002728277290 */ /* 0x000fe2000fffe03f */
[----:B--2---:R-:W-:Y:S01]  /*1dc0*/  LOP3.LUT R3, R0, 0x7, RZ, 0xc0, !PT ;  /* 0x0000000700037812 */ /* 0x004fe200078ec0ff */
[C---:B------:R-:W-:Y:S01]  /*1dd0*/  IMAD.SHL.U32 R10, R18.reuse, 0x2, RZ ;  /* 0x00000002120a7824 */ /* 0x040fe200078e00ff */
[----:B------:R-:W-:Y:S01]  /*1de0*/  LOP3.LUT R0, R5, 0x1, RZ, 0xc0, !PT ;  /* 0x0000000105007812 */ /* 0x000fe200078ec0ff */
[----:B------:R-:W-:Y:S01]  /*1df0*/  UISETP.GT.U32.AND UP0, UPT, UR39, 0x4, UPT ;  /* 0x000000042700788c */ /* 0x000fe2000bf04070 */
[C---:B------:R-:W-:Y:S01]  /*1e00*/  LOP3.LUT R5, R18.reuse, 0x3, RZ, 0xc0, !PT ;  /* 0x0000000312057812 */ /* 0x040fe200078ec0ff */
[----:B------:R-:W-:Y:S01]  /*1e10*/  ULDC UR7, c[0x0][0x284] ;  /* 0x0000a10000077ab9 */ /* 0x000fe20000000800 */
[----:B------:R-:W-:Y:S01]  /*1e20*/  LOP3.LUT R4, R18, 0x60, RZ, 0xc0, !PT ;  /* 0x0000006012047812 */ /* 0x000fe200078ec0ff */
[----:B------:R-:W-:Y:S01]  /*1e30*/  IMAD.SHL.U32 R8, R0, 0x40, RZ ;  /* 0x0000004000087824 */ /* 0x000fe200078e00ff */
[----:B------:R-:W-:Y:S01]  /*1e40*/  UISETP.LT.U32.AND UP0, UPT, UR40, 0x5, UP0 ;  /* 0x000000052800788c */ /* 0x000fe20008701070 */
[----:B------:R-:W-:Y:S01]  /*1e50*/  SHF.R.S32.HI R15, RZ, 0x1f, R57 ;  /* 0x0000001fff0f7819 */ /* 0x000fe20000011439 */
[----:B------:R-:W-:Y:S01]  /*1e60*/  UISETP.GE.U32.AND UP1, UPT, UR40, 0x5, UPT ;  /* 0x000000052800788c */ /* 0x000fe2000bf26070 */
[----:B------:R-:W-:Y:S01]  /*1e70*/  SHF.R.U32.HI R4, RZ, 0x1, R4 ;  /* 0x00000001ff047819 */ /* 0x000fe20000011604 */
[----:B------:R-:W-:Y:S01]  /*1e80*/  ULDC.64 UR8, c[0x0][0x5d0] ;  /* 0x0001740000087ab9 */ /* 0x000fe20000000a00 */
[C---:B------:R-:W-:Y:S01]  /*1e90*/  LOP3.LUT R10, R61.reuse, 0x6, R10, 0xf8, !PT ;  /* 0x000000063d0a7812 */ /* 0x040fe200078ef80a */
[----:B------:R-:W-:Y:S01]  /*1ea0*/  UIMAD.WIDE.U32 UR4, UR39, -0x33333333, URZ ;  /* 0xcccccccd270478a5 */ /* 0x000fe2000f8e003f */
[--C-:B------:R-:W-:Y:S01]  /*1eb0*/  IADD3 R7, RZ, -R4, -R3.reuse ;  /* 0x80000004ff077210 */ /* 0x100fe20007ffe803 */
[----:B------:R-:W-:Y:S01]  /*1ec0*/  USEL UR6, URZ, 0x1, !UP0 ;  /* 0x000000013f067887 */ /* 0x000fe2000c000000 */
[----:B------:R-:W-:Y:S01]  /*1ed0*/  LOP3.LUT R3, R8, 0x40, R3, 0xe2, !PT ;  /* 0x0000004008037812 */ /* 0x000fe200078ee203 */
[C---:B------:R-:W-:Y:S01]  /*1ee0*/  IMAD.WIDE R8, R60.reuse, 0x80, RZ ;  /* 0x000000803c087825 */ /* 0x040fe200078e02ff */
[----:B---3--:R-:W-:Y:S01]  /*1ef0*/  ISETP.GE.AND P0, PT, R61, R6, PT ;  /* 0x000000063d00720c */ /* 0x008fe20003f06270 */
[----:B------:R-:W-:Y:S01]  /*1f00*/  USHF.R.U32.HI UR4, URZ, 0x2, UR5 ;  /* 0x000000023f047899 */ /* 0x000fe20008011605 */
[----:B------:R-:W-:Y:S01]  /*1f10*/  SHF.R.S32.HI R11, RZ, 0x1f, R10 ;  /* 0x0000001fff0b7819 */ /* 0x000fe2000001140a */
[----:B------:R-:W-:Y:S01]  /*1f20*/  IMAD R12, R5, -0x2, R6 ;  /* 0xfffffffe050c7824 */ /* 0x000fe200078e0206 */
[----:B------:R-:W-:Y:S01]  /*1f30*/  ULOP3.LUT UR38, UR38, UR6, URZ, 0x3c, !UPT ;  /* 0x0000000626267292 */ /* 0x000fe2000f8e3c3f */
[----:B------:R-:W-:Y:S01]  /*1f40*/  IMAD.SHL.U32 R5, R60, 0x80, RZ ;  /* 0x000000803c057824 */ /* 0x000fe200078e00ff */
[----:B------:R-:W-:Y:S01]  /*1f50*/  LOP3.LUT R73, R8, R3, R4, 0xfe, !PT ;  /* 0x0000000308497212 */ /* 0x000fe200078efe04 */
[----:B------:R-:W-:Y:S01]  /*1f60*/  IMAD R6, R15, UR8, RZ ;  /* 0x000000080f067c24 */ /* 0x000fe2000f8e02ff */
[----:B------:R-:W-:Y:S01]  /*1f70*/  UIMAD UR39, UR4, -0x5, UR39 ;  /* 0xfffffffb042778a4 */ /* 0x000fe2000f8e0227 */
[----:B------:R-:W-:Y:S01]  /*1f80*/  IMAD R0, R0, -0x40, R7 ;  /* 0xffffffc000007824 */ /* 0x000fe200078e0207 */
[----:B------:R-:W-:Y:S01]  /*1f90*/  ISETP.GE.OR P0, PT, R5, UR7, P0 ;  /* 0x0000000705007c0c */ /* 0x000fe20008706670 */
[C---:B------:R-:W-:Y:S01]  /*1fa0*/  IMAD R13, R57.reuse, UR9, R6 ;  /* 0x00000009390d7c24 */ /* 0x040fe2000f8e0206 */
[----:B------:R-:W-:Y:S01]  /*1fb0*/  @UP1 ULOP3.LUT UR38, UR38, 0x1, UR4, 0x78, !UPT ;  /* 0x0000000126261892 */ /* 0x000fe2000f8e7804 */
[----:B------:R-:W-:Y:S01]  /*1fc0*/  IMAD.WIDE.U32 R6, R57, UR8, R10 ;  /* 0x0000000839067c25 */ /* 0x000fe2000f8e000a */
[----:B------:R-:W-:-:S03]  /*1fd0*/  IADD3 R3, -R5, UR7, R0 ;  /* 0x0000000705037c10 */ /* 0x000fc6000fffe100 */
[----:B------:R-:W-:Y:S02]  /*1fe0*/  IMAD.IADD R7, R7, 0x1, R13 ;  /* 0x0000000107077824 */ /* 0x000fe400078e020d */
[----:B------:R-:W-:Y:S02]  /*1ff0*/  IMAD.IADD R4, R12, 0x1, -R61 ;  /* 0x000000010c047824 */ /* 0x000fe400078e0a3d */
[----:B------:R-:W-:Y:S02]  /*2000*/  IMAD.MOV.U32 R0, RZ, RZ, -0x1 ;  /* 0xffffffffff007424 */ /* 0x000fe400078e00ff */
[----:B------:R-:W-:Y:S05]  /*2010*/  @P0 BRA `(.L_x_34) ;  /* 0x0000002000800947 */ /* 0x000fea0003800000 */
[----:B------:R-:W0:Y:S01]  /*2020*/  LDC.64 R66, c[0x0][0x5c8] ;  /* 0x00017200ff427b82 */ /* 0x000e220000000a00 */
[----:B-----5:R-:W-:Y:S01]  /*2030*/  FSETP.NEU.AND P0, PT, R56, RZ, PT ;  /* 0x000000ff3800720b */ /* 0x020fe20003f0d000 */
[----:B------:R-:W-:Y:S01]  /*2040*/  BSSY B0, `(.L_x_34) ;  /* 0x000021d000007945 */ /* 0x000fe20003800000 */
[----:B------:R-:W-:-:S04]  /*2050*/  ISETP.GT.AND P3, PT, R4, RZ, PT ;  /* 0x000000ff0400720c */ /* 0x000fc80003f64270 */
[----:B------:R-:W-:Y:S01]  /*2060*/  ISETP.GT.AND P2, PT, R3, RZ, P3 ;  /* 0x000000ff0300720c */ /* 0x000fe20001f44270 */
[-C--:B0-----:R-:W-:Y:S02]  /*2070*/  IMAD R12, R9, R66.reuse, RZ ;  /* 0x00000042090c7224 */ /* 0x081fe400078e02ff */
[----:B------:R-:W-:-:S04]  /*2080*/  IMAD.WIDE.U32 R60, R73, R66, R6 ;  /* 0x00000042493c7225 */ /* 0x000fc800078e0006 */
[----:B------:R-:W-:-:S04]  /*2090*/  IMAD R5, R73, R67, R12 ;  /* 0x0000004349057224 */ /* 0x000fc800078e020c */
[----:B------:R-:W-:Y:S01]  /*20a0*/  IMAD.IADD R75, R61, 0x1, R5 ;  /* 0x000000013d4b7824 */ /* 0x000fe200078e0205 */
[----:B------:R-:W-:Y:S06]  /*20b0*/  @!P0 BRA `(.L_x_35) ;  /* 0x0000001400dc8947 */ /* 0x000fec0003800000 */
[----:B------:R-:W0:Y:S01]  /*20c0*/  LDC.64 R64, c[0x0][0x5b8] ;  /* 0x00016e00ff407b82 */ /* 0x000e220000000a00 */
[----:B------:R-:W-:-:S07]  /*20d0*/  ULDC.64 UR4, c[0x0][0x5c0] ;  /* 0x0001700000047ab9 */ /* 0x000fce0000000a00 */
[----:B------:R-:W1:Y:S08]  /*20e0*/  LDC.64 R68, c[0x0][0x5b0] ;  /* 0x00016c00ff447b82 */ /* 0x000e700000000a00 */
[----:B------:R-:W2:Y:S01]  /*20f0*/  LDC.64 R70, c[0x0][0x5a8] ;  /* 0x00016a00ff467b82 */ /* 0x000ea20000000a00 */
[-C--:B0-----:R-:W-:Y:S02]  /*2100*/  IMAD R6, R15, R64.reuse, RZ ;  /* 0x000000400f067224 */ /* 0x081fe400078e02ff */
[----:B------:R-:W-:-:S04]  /*2110*/  IMAD.WIDE.U32 R62, R57, R64, R10 ;  /* 0x00000040393e7225 */ /* 0x000fc800078e000a */
[----:B------:R-:W-:Y:S02]  /*2120*/  IMAD R61, R57, R65, R6 ;  /* 0x00000041393d7224 */ /* 0x000fe400078e0206 */
[-C--:B-1----:R-:W-:Y:S02]  /*2130*/  IMAD R8, R9, R68.reuse, RZ ;  /* 0x0000004409087224 */ /* 0x082fe400078e02ff */
[----:B------:R-:W-:Y:S02]  /*2140*/  IMAD.IADD R13, R63, 0x1, R61 ;  /* 0x000000013f0d7824 */ /* 0x000fe400078e023d */
[----:B------:R-:W-:Y:S02]  /*2150*/  IMAD.MOV.U32 R12, RZ, RZ, R62 ;  /* 0x000000ffff0c7224 */ /* 0x000fe400078e003e */
[C---:B------:R-:W-:Y:S02]  /*2160*/  IMAD R65, R73.reuse, R69, R8 ;  /* 0x0000004549417224 */ /* 0x040fe400078e0208 */
[----:B------:R-:W-:-:S04]  /*2170*/  IMAD.WIDE.U32 R6, R73, R68, R12 ;  /* 0x0000004449067225 */ /* 0x000fc800078e000c */
[----:B------:R-:W-:Y:S01]  /*2180*/  IMAD.IADD R5, R7, 0x1, R65 ;  /* 0x0000000107057824 */ /* 0x000fe200078e0241 */
[----:B--2---:R-:W-:-:S04]  /*2190*/  LEA R14, P0, R6, R70, 0x2 ;  /* 0x00000046060e7211 */ /* 0x004fc800078010ff */
[----:B------:R-:W-:-:S05]  /*21a0*/  LEA.HI.X R15, R6, R71, R5, 0x2, P0 ;  /* 0x00000047060f7211 */ /* 0x000fca00000f1405 */
[----:B------:R0:W2:Y:S01]  /*21b0*/  @P2 LDG.E.LTC128B R5, desc[UR36][R14.64] ;  /* 0x000000240e052981 */ /* 0x0000a2000c1e1920 */
[----:B------:R-:W-:Y:S01]  /*21c0*/  LEA R8, P1, R60, UR4, 0x2 ;  /* 0x000000043c087c11 */ /* 0x000fe2000f8210ff */
[----:B------:R-:W-:Y:S01]  /*21d0*/  IMAD.WIDE.U32 R6, R73, R68, R10 ;  /* 0x0000004449067225 */ /* 0x000fe200078e000a */
[----:B------:R-:W-:Y:S01]  /*21e0*/  ISETP.GT.AND P0, PT, R4, 0x1, PT ;  /* 0x000000010400780c */ /* 0x000fe20003f04270 */
[----:B------:R-:W-:Y:S02]  /*21f0*/  BSSY B1, `(.L_x_36) ;  /* 0x0000012000017945 */ /* 0x000fe40003800000 */
[----:B------:R-:W-:Y:S02]  /*2200*/  IMAD.IADD R7, R65, 0x1, R7 ;  /* 0x0000000141077824 */ /* 0x000fe400078e0207 */
[----:B------:R-:W-:Y:S01]  /*2210*/  IMAD.WIDE.U32 R20, R57, R64, R6 ;  /* 0x0000004039147225 */ /* 0x000fe200078e0006 */
[----:B0-----:R-:W-:-:S03]  /*2220*/  SHF.L.U64.HI R15, R68, 0x3, R69 ;  /* 0x00000003440f7819 */ /* 0x001fc60000010245 */
[----:B------:R-:W-:Y:S01]  /*2230*/  IMAD.IADD R7, R61, 0x1, R21 ;  /* 0x000000013d077824 */ /* 0x000fe200078e0215 */
[----:B------:R-:W-:Y:S01]  /*2240*/  LEA R6, P4, R20, R70, 0x2 ;  /* 0x0000004614067211 */ /* 0x000fe200078810ff */
[----:B------:R-:W-:-:S03]  /*2250*/  IMAD.SHL.U32 R14, R68, 0x8, RZ ;  /* 0x00000008440e7824 */ /* 0x000fc600078e00ff */
[----:B------:R-:W-:Y:S01]  /*2260*/  LEA.HI.X R7, R20, R71, R7, 0x2, P4 ;  /* 0x0000004714077211 */ /* 0x000fe200020f1407 */
[----:B------:R-:W-:Y:S01]  /*2270*/  IMAD.WIDE.U32 R20, R73, R68, R14 ;  /* 0x0000004449147225 */ /* 0x000fe200078e000e */
[----:B--2---:R-:W-:-:S05]  /*2280*/  LOP3.LUT R9, R5, 0xffffe000, RZ, 0xc0, !PT ;  /* 0xffffe00005097812 */ /* 0x004fca00078ec0ff */
[----:B------:R-:W-:-:S04]  /*2290*/  FMUL R9, R9, R56 ;  /* 0x0000003809097220 */ /* 0x000fc80000400000 */
[----:B------:R-:W-:Y:S01]  /*22a0*/  FFMA R77, R24, R23, R9 ;  /* 0x00000017184d7223 */ /* 0x000fe20000000009 */
[----:B------:R-:W-:Y:S02]  /*22b0*/  LEA.HI.X R9, R60, UR5, R75, 0x2, P1 ;  /* 0x000000053c097c11 */ /* 0x000fe400088f144b */
[----:B------:R-:W-:Y:S02]  /*22c0*/  ISETP.GT.AND P1, PT, R3, RZ, P0 ;  /* 0x000000ff0300720c */ /* 0x000fe40000724270 */
[----:B------:R-:W-:-:S05]  /*22d0*/  F2FP.TF32.F32.PACK_B R77, R77 ;  /* 0x0000004dff4d723e */ /* 0x000fca00024050ff */
[----:B------:R0:W-:Y:S06]  /*22e0*/  @P2 STG.E desc[UR36][R8.64], R77 ;  /* 0x0000004d08002986 */ /* 0x0001ec000c101924 */
[----:B------:R-:W-:Y:S05]  /*22f0*/  @!P1 BRA `(.L_x_37) ;  /* 0x0000000000049947 */ /* 0x000fea0003800000 */
[----:B------:R1:W5:Y:S02]  /*2300*/  LDG.E.LTC128B R5, desc[UR36][R6.64+0x4] ;  /* 0x0000042406057981 */ /* 0x000364000c1e1920 */
.L_x_37:
[----:B------:R-:W-:Y:S05]  /*2310*/  BSYNC B1 ;  /* 0x0000000000017941 */ /* 0x000fea0003800000 */
.L_x_36:
[----:B-----5:R-:W-:Y:S01]  /*2320*/  LOP3.LUT R15, R5, 0xffffe000, RZ, 0xc0, !PT ;  /* 0xffffe000050f7812 */ /* 0x020fe200078ec0ff */
[----:B------:R-:W-:Y:S01]  /*2330*/  IMAD.IADD R65, R65, 0x1, R21 ;  /* 0x0000000141417824 */ /* 0x000fe200078e0215 */
[----:B------:R-:W-:Y:S01]  /*2340*/  IADD3 R62, P2, R62, R20, RZ ;  /* 0x000000143e3e7210 */ /* 0x000fe20007f5e0ff */
[----:B------:R-:W-:Y:S01]  /*2350*/  IMAD.MOV.U32 R24, RZ, RZ, R5 ;  /* 0x000000ffff187224 */ /* 0x000fe200078e0005 */
[----:B------:R-:W-:Y:S01]  /*2360*/  ISETP.GT.AND P3, PT, R3, 0x8, P3 ;  /* 0x000000080300780c */ /* 0x000fe20001f64270 */
[----:B------:R-:W-:Y:S02]  /*2370*/  FMUL R12, R15, R56 ;  /* 0x000000380f0c7220 */ /* 0x000fe40000400000 */
[----:B------:R-:W-:Y:S01]  /*2380*/  IMAD.X R13, R65, 0x1, R13, P2 ;  /* 0x00000001410d7824 */ /* 0x000fe200010e060d */
[----:B------:R-:W-:Y:S01]  /*2390*/  LEA R14, P2, R62, R70, 0x2 ;  /* 0x000000463e0e7211 */ /* 0x000fe200078410ff */
[----:B------:R-:W-:-:S03]  /*23a0*/  FFMA R25, R25, R23, R12 ;  /* 0x0000001719197223 */ /* 0x000fc6000000000c */
[----:B------:R-:W-:Y:S02]  /*23b0*/  LEA.HI.X R15, R62, R71, R13, 0x2, P2 ;  /* 0x000000473e0f7211 */ /* 0x000fe400010f140d */
[----:B------:R-:W-:-:S05]  /*23c0*/  F2FP.TF32.F32.PACK_B R25, R25 ;  /* 0x00000019ff19723e */ /* 0x000fca00024050ff */
[----:B------:R2:W-:Y:S04]  /*23d0*/  @P1 STG.E desc[UR36][R8.64+0x4], R25 ;  /* 0x0000041908001986 */ /* 0x0005e8000c101924 */
[----:B------:R-:W3:Y:S01]  /*23e0*/  @P3 LDG.E.LTC128B R24, desc[UR36][R14.64] ;  /* 0x000000240e183981 */ /* 0x000ee2000c1e1920 */
[----:B------:R-:W-:Y:S01]  /*23f0*/  IADD3 R20, P1, R10, R20, RZ ;  /* 0x000000140a147210 */ /* 0x000fe20007f3e0ff */
[----:B------:R-:W-:Y:S01]  /*2400*/  BSSY B1, `(.L_x_38) ;  /* 0x0000011000017945 */ /* 0x000fe20003800000 */
[----:B------:R-:W-:-:S03]  /*2410*/  ISETP.GT.AND P0, PT, R3, 0x8, P0 ;  /* 0x000000080300780c */ /* 0x000fc60000704270 */
[----:B------:R-:W-:Y:S01]  /*2420*/  IMAD.X R21, R11, 0x1, R65, P1 ;  /* 0x000000010b157824 */ /* 0x000fe200008e0641 */
[C---:B------:R-:W-:Y:S02]  /*2430*/  SHF.L.U64.HI R11, R66.reuse, 0x5, R67 ;  /* 0x00000005420b7819 */ /* 0x040fe40000010243 */
[----:B------:R-:W-:Y:S01]  /*2440*/  LEA R12, P1, R66, R8, 0x5 ;  /* 0x00000008420c7211 */ /* 0x000fe200078228ff */
[----:B------:R-:W-:-:S04]  /*2450*/  IMAD.WIDE.U32 R20, R57, R64, R20 ;  /* 0x0000004039147225 */ /* 0x000fc800078e0014 */
[----:B------:R-:W-:Y:S01]  /*2460*/  IMAD.X R13, R11, 0x1, R9, P1 ;  /* 0x000000010b0d7824 */ /* 0x000fe200008e0609 */
[----:B------:R-:W-:Y:S02]  /*2470*/  LEA R10, P2, R20, R70, 0x2 ;  /* 0x00000046140a7211 */ /* 0x000fe400078410ff */
[----:B---3--:R-:W-:-:S05]  /*2480*/  LOP3.LUT R5, R24, 0xffffe000, RZ, 0xc0, !PT ;  /* 0xffffe00018057812 */ /* 0x008fca00078ec0ff */
[----:B------:R-:W-:-:S04]  /*2490*/  FMUL R5, R5, R56 ;  /* 0x0000003805057220 */ /* 0x000fc80000400000 */
[----:B------:R-:W-:Y:S01]  /*24a0*/  FFMA R57, R26, R23, R5 ;  /* 0x000000171a397223 */ /* 0x000fe20000000005 */
[----:B------:R-:W-:-:S04]  /*24b0*/  IMAD.IADD R5, R61, 0x1, R21 ;  /* 0x000000013d057824 */ /* 0x000fc800078e0215 */
[----:B------:R-:W-:Y:S02]  /*24c0*/  F2FP.TF32.F32.PACK_B R57, R57 ;  /* 0x00000039ff39723e */ /* 0x000fe400024050ff */
[----:B------:R-:W-:-:S03]  /*24d0*/  LEA.HI.X R11, R20, R71, R5, 0x2, P2 ;  /* 0x00000047140b7211 */ /* 0x000fc600010f1405 */
[----:B------:R2:W-:Y:S01]  /*24e0*/  @P3 STG.E desc[UR36][R12.64], R57 ;  /* 0x000000390c003986 */ /* 0x0005e2000c101924 */
[----:B------:R-:W-:Y:S05]  /*24f0*/  @!P0 BRA `(.L_x_39) ;  /* 0x0000000000048947 */ /* 0x000fea0003800000 */
[----:B------:R3:W5:Y:S02]  /*2500*/  LDG.E.LTC128B R24, desc[UR36][R10.64+0x4] ;  /* 0x000004240a187981 */ /* 0x000764000c1e1920 */
.L_x_39:
[----:B------:R-:W-:Y:S05]  /*2510*/  BSYNC B1 ;  /* 0x0000000000017941 */ /* 0x000fea0003800000 */
.L_x_38:
[----:B-----5:R-:W-:Y:S01]  /*2520*/  LOP3.LUT R5, R24, 0xffffe000, RZ, 0xc0, !PT ;  /* 0xffffe00018057812 */ /* 0x020fe200078ec0ff */
[----:B------:R-:W-:Y:S01]  /*2530*/  BSSY B1, `(.L_x_40) ;  /* 0x0000009000017945 */ /* 0x000fe20003800000 */
[----:B------:R-:W-:-:S03]  /*2540*/  ISETP.GT.AND P1, PT, R4, 0x8, PT ;  /* 0x000000080400780c */ /* 0x000fc60003f24270 */
[----:B------:R-:W-:Y:S01]  /*2550*/  FMUL R14, R5, R56 ;  /* 0x00000038050e7220 */ /* 0x000fe20000400000 */
[----:B------:R-:W-:-:S03]  /*2560*/  ISETP.GT.AND P2, PT, R3, RZ, P1 ;  /* 0x000000ff0300720c */ /* 0x000fc60000f44270 */
[----:B------:R-:W-:-:S05]  /*2570*/  FFMA R27, R27, R23, R14 ;  /* 0x000000171b1b7223 */ /* 0x000fca000000000e */
[----:B------:R-:W-:-:S05]  /*2580*/  F2FP.TF32.F32.PACK_B R27, R27 ;  /* 0x0000001bff1b723e */ /* 0x000fca00024050ff */
[----:B------:R4:W-:Y:S01]  /*2590*/  @P0 STG.E desc[UR36][R12.64+0x4], R27 ;  /* 0x0000041b0c000986 */ /* 0x0009e2000c101924 */
[----:B------:R-:W-:Y:S05]  /*25a0*/  @!P2 BRA `(.L_x_41) ;  /* 0x000000000004a947 */ /* 0x000fea0003800000 */
[----:B------:R0:W5:Y:S02]  /*25b0*/  LDG.E.LTC128B R24, desc[UR36][R6.64+0x20] ;  /* 0x0000202406187981 */ /* 0x000164000c1e1920 */
.L_x_41:
[----:B------:R-:W-:Y:S05]  /*25c0*/  BSYNC B1 ;  /* 0x0000000000017941 */ /* 0x000fea0003800000 */
.L_x_40:
        /* <DEDUP_REMOVED lines=10> */
.L_x_43:
[----:B------:R-:W-:Y:S05]  /*2670*/  BSYNC B1 ;  /* 0x0000000000017941 */ /* 0x000fea0003800000 */
.L_x_42:
[----:B0----5:R-:W-:Y:S01]  /*2680*/  LOP3.LUT R5, R24, 0xffffe000, RZ, 0xc0, !PT ;  /* 0xffffe00018057812 */ /* 0x021fe200078ec0ff */
[----:B------:R-:W-:Y:S01]  /*2690*/  BSSY B1, `(.L_x_44) ;  /* 0x0000008000017945 */ /* 0x000fe20003800000 */
[----:B------:R-:W-:-:S03]  /*26a0*/  ISETP.GT.AND P1, PT, R3, 0x8, P1 ;  /* 0x000000080300780c */ /* 0x000fc60000f24270 */
[----:B------:R-:W-:-:S04]  /*26b0*/  FMUL R14, R5, R56 ;  /* 0x00000038050e7220 */ /* 0x000fc80000400000 */
[----:B------:R-:W-:-:S05]  /*26c0*/  FFMA R29, R29, R23, R14 ;  /* 0x000000171d1d7223 */ /* 0x000fca000000000e */
[----:B------:R-:W-:-:S05]  /*26d0*/  F2FP.TF32.F32.PACK_B R29, R29 ;  /* 0x0000001dff1d723e */ /* 0x000fca00024050ff */
[----:B------:R0:W-:Y:S01]  /*26e0*/  @P3 STG.E desc[UR36][R8.64+0x24], R29 ;  /* 0x0000241d08003986 */ /* 0x0001e2000c101924 */
[----:B------:R-:W-:Y:S05]  /*26f0*/  @!P1 BRA `(.L_x_45) ;  /* 0x0000000000049947 */ /* 0x000fea0003800000 */
[----:B------:R0:W5:Y:S02]  /*2700*/  LDG.E.LTC128B R24, desc[UR36][R10.64+0x20] ;  /* 0x000020240a187981 */ /* 0x000164000c1e1920 */
.L_x_45:
[----:B------:R-:W-:Y:S05]  /*2710*/  BSYNC B1 ;  /* 0x0000000000017941 */ /* 0x000fea0003800000 */
.L_x_44:
[----:B-----5:R-:W-:Y:S01]  /*2720*/  LOP3.LUT R5, R24, 0xffffe000, RZ, 0xc0, !PT ;  /* 0xffffe00018057812 */ /* 0x020fe200078ec0ff */
        /* <DEDUP_REMOVED lines=8> */
.L_x_47:
[----:B------:R-:W-:Y:S05]  /*27b0*/  BSYNC B1 ;  /* 0x0000000000017941 */ /* 0x000fea0003800000 */
.L_x_46:
[----:B0----5:R-:W-:Y:S01]  /*27c0*/  LOP3.LUT R5, R24, 0xffffe000, RZ, 0xc0, !PT ;  /* 0xffffe00018057812 */ /* 0x021fe200078ec0ff */
        /* <DEDUP_REMOVED lines=9> */
.L_x_49:
[----:B------:R-:W-:Y:S05]  /*2860*/  BSYNC B1 ;  /* 0x0000000000017941 */ /* 0x000fea0003800000 */
.L_x_48:
        /* <DEDUP_REMOVED lines=10> */
.L_x_51:
[----:B------:R-:W-:Y:S05]  /*2910*/  BSYNC B1 ;  /* 0x0000000000017941 */ /* 0x000fea0003800000 */
.L_x_50:
        /* <DEDUP_REMOVED lines=9> */
.L_x_53:
[----:B------:R-:W-:Y:S05]  /*29b0*/  BSYNC B1 ;  /* 0x0000000000017941 */ /* 0x000fea0003800000 */
.L_x_52:
        /* <DEDUP_REMOVED lines=9> */
.L_x_55:
[----:B------:R-:W-:Y:S05]  /*2a50*/  BSYNC B1 ;  /* 0x0000000000017941 */ /* 0x000fea0003800000 */
.L_x_54:
        /* <DEDUP_REMOVED lines=10> */
.L_x_57:
[----:B------:R-:W-:Y:S05]  /*2b00*/  BSYNC B1 ;  /* 0x0000000000017941 */ /* 0x000fea0003800000 */
.L_x_56:
        /* <DEDUP_REMOVED lines=10> */
.L_x_59:
[----:B------:R-:W-:Y:S05]  /*2bb0*/  BSYNC B1 ;  /* 0x0000000000017941 */ /* 0x000fea0003800000 */
.L_x_58:
        /* <DEDUP_REMOVED lines=9> */
.L_x_61:
[----:B------:R-:W-:Y:S05]  /*2c50*/  BSYNC B1 ;  /* 0x0000000000017941 */ /* 0x000fea0003800000 */
.L_x_60:
        /* <DEDUP_REMOVED lines=9> */
.L_x_63:
[----:B------:R-:W-:Y:S05]  /*2cf0*/  BSYNC B1 ;  /* 0x0000000000017941 */ /* 0x000fea0003800000 */
.L_x_62:
        /* <DEDUP_REMOVED lines=10> */
.L_x_65:
[----:B------:R-:W-:Y:S05]  /*2da0*/  BSYNC B1 ;  /* 0x0000000000017941 */ /* 0x000fea0003800000 */
.L_x_64:
        /* <DEDUP_REMOVED lines=10> */
.L_x_67:
[----:B------:R-:W-:Y:S05]  /*2e50*/  BSYNC B1 ;  /* 0x0000000000017941 */ /* 0x000fea0003800000 */
.L_x_66:
        /* <DEDUP_REMOVED lines=9> */
.L_x_69:
[----:B------:R-:W-:Y:S05]  /*2ef0*/  BSYNC B1 ;  /* 0x0000000000017941 */ /* 0x000fea0003800000 */
.L_x_68:
        /* <DEDUP_REMOVED lines=9> */
.L_x_71:
[----:B------:R-:W-:Y:S05]  /*2f90*/  BSYNC B1 ;  /* 0x0000000000017941 */ /* 0x000fea0003800000 */
.L_x_70:
        /* <DEDUP_REMOVED lines=10> */
.L_x_73:
[----:B------:R-:W-:Y:S05]  /*3040*/  BSYNC B1 ;  /* 0x0000000000017941 */ /* 0x000fea0003800000 */
.L_x_72:
        /* <DEDUP_REMOVED lines=10> */
.L_x_75:
[----:B------:R-:W-:Y:S05]  /*30f0*/  BSYNC B1 ;  /* 0x0000000000017941 */ /* 0x000fea0003800000 */
.L_x_74:
        /* <DEDUP_REMOVED lines=9> */
.L_x_77:
[----:B------:R-:W-:Y:S05]  /*3190*/  BSYNC B1 ;  /* 0x0000000000017941 */ /* 0x000fea0003800000 */
.L_x_76:
        /* <DEDUP_REMOVED lines=9> */
.L_x_79:
[----:B------:R-:W-:Y:S05]  /*3230*/  BSYNC B1 ;  /* 0x0000000000017941 */ /* 0x000fea0003800000 */
.L_x_78:
        /* <DEDUP_REMOVED lines=10> */
.L_x_81:
[----:B------:R-:W-:Y:S05]  /*32e0*/  BSYNC B1 ;  /* 0x0000000000017941 */ /* 0x000fea0003800000 */
.L_x_80:
        /* <DEDUP_REMOVED lines=10> */
.L_x_83:
[----:B------:R-:W-:Y:S05]  /*3390*/  BSYNC B1 ;  /* 0x0000000000017941 */ /* 0x000fea0003800000 */
.L_x_82:
        /* <DEDUP_REMOVED lines=9> */
.L_x_85:
[----:B------:R-:W-:Y:S05]  /*3430*/  BSYNC B1 ;  /* 0x0000000000017941 */ /* 0x000fea0003800000 */
.L_x_84:
        /* <DEDUP_REMOVED lines=9> */
.L_x_87:
[----:B------:R-:W-:Y:S05]  /*34d0*/  BSYNC B1 ;  /* 0x0000000000017941 */ /* 0x000fea0003800000 */
.L_x_86:
        /* <DEDUP_REMOVED lines=10> */
.L_x_89:
[----:B------:R-:W-:Y:S05]  /*3580*/  BSYNC B1 ;  /* 0x0000000000017941 */ /* 0x000fea0003800000 */
.L_x_88:
[----:B-----5:R-:W-:Y:S01]  /*3590*/  LOP3.LUT R5, R24, 0xffffe000, RZ, 0xc0, !PT ;  /* 0xffffe00018057812 */ /* 0x020fe200078ec0ff */
[----:B------:R-:W-:Y:S01]  /*35a0*/  BSSY B1, `(.L_x_90) ;  /* 0x000000b000017945 */ /* 0x000fe20003800000 */
[----:B------:R-:W-:Y:S01]  /*35b0*/  ISETP.GT.AND P0, PT, R4, 0x39, PT ;  /* 0x000000390400780c */ /* 0x000fe20003f04270 */
[----:B------:R-:W-:Y:S02]  /*35c0*/  @P2 IMAD.MOV.U32 R4, RZ, RZ, R8 ;  /* 0x000000ffff042224 */ /* 0x000fe400078e0008 */
[----:B------:R-:W-:Y:S01]  /*35d0*/  FMUL R5, R5, R56 ;  /* 0x0000003805057220 */ /* 0x000fe20000400000 */
[----:B------:R-:W-:-:S03]  /*35e0*/  ISETP.GT.AND P3, PT, R3, RZ, P0 ;  /* 0x000000ff0300720c */ /* 0x000fc60000764270 */
[----:B------:R-:W-:Y:S01]  /*35f0*/  FFMA R15, R52, R23, R5 ;  /* 0x00000017340f7223 */ /* 0x000fe20000000005 */
[----:B------:R-:W-:-:S04]  /*3600*/  @P2 IMAD.MOV.U32 R5, RZ, RZ, R9 ;  /* 0x000000ffff052224 */ /* 0x000fc800078e0009 */
[----:B------:R-:W-:-:S05]  /*3610*/  F2FP.TF32.F32.PACK_B R15, R15 ;  /* 0x0000000fff0f723e */ /* 0x000fca00024050ff */
[----:B------:R0:W-:Y:S01]  /*3620*/  @P2 STG.E desc[UR36][R4.64+0xe0], R15 ;  /* 0x0000e00f04002986 */ /* 0x0001e2000c101924 */
[----:B------:R-:W-:Y:S05]  /*3630*/  @!P3 BRA `(.L_x_91) ;  /* 0x000000000004b947 */ /* 0x000fea0003800000 */
[----:B------:R0:W5:Y:S02]  /*3640*/  LDG.E.LTC128B R24, desc[UR36][R6.64+0xe4] ;  /* 0x0000e42406187981 */ /* 0x000164000c1e1920 */
.L_x_91:
[----:B------:R-:W-:Y:S05]  /*3650*/  BSYNC B1 ;  /* 0x0000000000017941 */ /* 0x000fea0003800000 */
.L_x_90:
        /* <DEDUP_REMOVED lines=9> */
.L_x_93:
[----:B------:R-:W-:Y:S05]  /*36f0*/  BSYNC B1 ;  /* 0x0000000000017941 */ /* 0x000fea0003800000 */
.L_x_92:
[----:B-----5:R-:W-:Y:S01]  /*3700*/  LOP3.LUT R5, R24, 0xffffe000, RZ, 0xc0, !PT ;  /* 0xffffe00018057812 */ /* 0x020fe200078ec0ff */
[----:B------:R-:W-:Y:S01]  /*3710*/  @P1 IMAD.MOV.U32 R4, RZ, RZ, R12 ;  /* 0x000000ffff041224 */ /* 0x000fe200078e000c */
[----:B------:R-:W-:Y:S01]  /*3720*/  ISETP.GT.AND P0, PT, R3, 0x8, P0 ;  /* 0x000000080300780c */ /* 0x000fe20000704270 */
[----:B------:R-:W-:Y:S02]  /*3730*/  BSSY B1, `(.L_x_94) ;  /* 0x0000008000017945 */ /* 0x000fe40003800000 */
[----:B------:R-:W-:-:S04]  /*3740*/  FMUL R5, R5, R56 ;  /* 0x0000003805057220 */ /* 0x000fc80000400000 */
[----:B-1----:R-:W-:Y:S01]  /*3750*/  FFMA R7, R54, R23, R5 ;  /* 0x0000001736077223 */ /* 0x002fe20000000005 */
[----:B------:R-:W-:-:S04]  /*3760*/  @P1 IMAD.MOV.U32 R5, RZ, RZ, R13 ;  /* 0x000000ffff051224 */ /* 0x000fc800078e000d */
[----:B------:R-:W-:-:S05]  /*3770*/  F2FP.TF32.F32.PACK_B R7, R7 ;  /* 0x00000007ff07723e */ /* 0x000fca00024050ff */
[----:B------:R1:W-:Y:S01]  /*3780*/  @P1 STG.E desc[UR36][R4.64+0xe0], R7 ;  /* 0x0000e00704001986 */ /* 0x0003e2000c101924 */
[----:B------:R-:W-:Y:S05]  /*3790*/  @!P0 BRA `(.L_x_95) ;  /* 0x0000000000048947 */ /* 0x000fea0003800000 */
[----:B------:R0:W5:Y:S02]  /*37a0*/  LDG.E.LTC128B R24, desc[UR36][R10.64+0xe4] ;  /* 0x0000e4240a187981 */ /* 0x000164000c1e1920 */
.L_x_95:
[----:B------:R-:W-:Y:S05]  /*37b0*/  BSYNC B1 ;  /* 0x0000000000017941 */ /* 0x000fea0003800000 */
.L_x_94:
[----:B------:R-:W-:Y:S05]  /*37c0*/  @!P0 BRA `(.L_x_96) ;  /* 0x0000000800908947 */ /* 0x000fea0003800000 */
[----:B-----5:R-:W-:-:S05]  /*37d0*/  LOP3.LUT R3, R24, 0xffffe000, RZ, 0xc0, !PT ;  /* 0xffffe00018037812 */ /* 0x020fca00078ec0ff */
[----:B-1----:R-:W-:-:S04]  /*37e0*/  FMUL R4, R3, R56 ;  /* 0x0000003803047220 */ /* 0x002fc80000400000 */
[----:B------:R-:W-:-:S05]  /*37f0*/  FFMA R55, R55, R23, R4 ;  /* 0x0000001737377223 */ /* 0x000fca0000000004 */
[----:B------:R-:W-:-:S05]  /*3800*/  F2FP.TF32.F32.PACK_B R55, R55 ;  /* 0x00000037ff37723e */ /* 0x000fca00024050ff */
[----:B------:R1:W-:Y:S01]  /*3810*/  STG.E desc[UR36][R12.64+0xe4], R55 ;  /* 0x0000e4370c007986 */ /* 0x0003e2000c101924 */
[----:B------:R-:W-:Y:S05]  /*3820*/  BRA `(.L_x_96) ;  /* 0x0000000800787947 */ /* 0x000fea0003800000 */
.L_x_35:
[----:B------:R-:W-:Y:S01]  /*3830*/  ISETP.GT.AND P4, PT, R4, 0x1, PT ;  /* 0x000000010400780c */ /* 0x000fe20003f84270 */
[----:B------:R-:W-:Y:S01]  /*3840*/  ULDC.64 UR4, c[0x0][0x5c0] ;  /* 0x0001700000047ab9 */ /* 0x000fe20000000a00 */
[-C--:B------:R-:W-:Y:S01]  /*3850*/  FMUL R5, R24, R23.reuse ;  /* 0x0000001718057220 */ /* 0x080fe20000400000 */
[----:B------:R-:W-:Y:S01]  /*3860*/  LEA R6, P1, R60, UR4, 0x2 ;  /* 0x000000043c067c11 */ /* 0x000fe2000f8210ff */
[-C--:B------:R-:W-:Y:S01]  /*3870*/  FMUL R25, R25, R23.reuse ;  /* 0x0000001719197220 */ /* 0x080fe20000400000 */
[C---:B------:R-:W-:Y:S01]  /*3880*/  ISETP.GT.AND P0, PT, R3.reuse, RZ, P4 ;  /* 0x000000ff0300720c */ /* 0x040fe20002704270 */
[-C--:B------:R-:W-:Y:S01]  /*3890*/  FMUL R11, R26, R23.reuse ;  /* 0x000000171a0b7220 */ /* 0x080fe20000400000 */
[----:B------:R-:W-:Y:S01]  /*38a0*/  ISETP.GT.AND P3, PT, R3, 0x8, P3 ;  /* 0x000000080300780c */ /* 0x000fe20001f64270 */
[-C--:B------:R-:W-:Y:S01]  /*38b0*/  FMUL R27, R27, R23.reuse ;  /* 0x000000171b1b7220 */ /* 0x080fe20000400000 */
[----:B------:R-:W-:Y:S01]  /*38c0*/  LEA.HI.X R7, R60, UR5, R75, 0x2, P1 ;  /* 0x000000053c077c11 */ /* 0x000fe200088f144b */
[----:B------:R-:W-:Y:S01]  /*38d0*/  FMUL R29, R29, R23 ;  /* 0x000000171d1d7220 */ /* 0x000fe20000400000 */
[----:B------:R-:W-:Y:S01]  /*38e0*/  F2FP.TF32.F32.PACK_B R5, R5 ;  /* 0x00000005ff05723e */ /* 0x000fe200024050ff */
[-C--:B------:R-:W-:Y:S01]  /*38f0*/  FMUL R31, R31, R23.reuse ;  /* 0x000000171f1f7220 */ /* 0x080fe20000400000 */
[C---:B------:R-:W-:Y:S01]  /*3900*/  SHF.L.U64.HI R67, R66.reuse, 0x5, R67 ;  /* 0x0000000542437819 */ /* 0x040fe20000010243 */
[----:B------:R-:W-:Y:S01]  /*3910*/  FMUL R33, R33, R23 ;  /* 0x0000001721217220 */ /* 0x000fe20000400000 */
[----:B------:R-:W-:Y:S01]  /*3920*/  LEA R8, P1, R66, R6, 0x5 ;  /* 0x0000000642087211 */ /* 0x000fe200078228ff */
[----:B------:R0:W-:Y:S01]  /*3930*/  @P2 STG.E desc[UR36][R6.64], R5 ;  /* 0x0000000506002986 */ /* 0x0001e2000c101924 */
[----:B------:R-:W-:Y:S01]  /*3940*/  F2FP.TF32.F32.PACK_B R25, R25 ;  /* 0x00000019ff19723e */ /* 0x000fe200024050ff */
[----:B------:R-:W-:Y:S01]  /*3950*/  FMUL R13, R34, R23 ;  /* 0x00000017220d7220 */ /* 0x000fe20000400000 */
[----:B------:R-:W-:Y:S01]  /*3960*/  F2FP.TF32.F32.PACK_B R11, R11 ;  /* 0x0000000bff0b723e */ /* 0x000fe200024050ff */
[----:B------:R-:W-:Y:S01]  /*3970*/  IMAD.X R9, R67, 0x1, R7, P1 ;  /* 0x0000000143097824 */ /* 0x000fe200008e0607 */
[C---:B------:R-:W-:Y:S01]  /*3980*/  ISETP.GT.AND P2, PT, R4.reuse, 0x8, PT ;  /* 0x000000080400780c */ /* 0x040fe20003f44270 */
[----:B------:R-:W-:Y:S01]  /*3990*/  @P0 STG.E desc[UR36][R6.64+0x4], R25 ;  /* 0x0000041906000986 */ /* 0x000fe2000c101924 */
[----:B------:R-:W-:Y:S01]  /*39a0*/  ISETP.GT.AND P0, PT, R4, 0x9, PT ;  /* 0x000000090400780c */ /* 0x000fe20003f04270 */
[-C--:B------:R-:W-:Y:S01]  /*39b0*/  FMUL R35, R35, R23.reuse ;  /* 0x0000001723237220 */ /* 0x080fe20000400000 */
[C---:B------:R-:W-:Y:S01]  /*39c0*/  ISETP.GT.AND P4, PT, R3.reuse, 0x8, P4 ;  /* 0x000000080300780c */ /* 0x040fe20002784270 */
[----:B------:R1:W-:Y:S01]  /*39d0*/  @P3 STG.E desc[UR36][R8.64], R11 ;  /* 0x0000000b08003986 */ /* 0x0003e2000c101924 */
[C---:B------:R-:W-:Y:S01]  /*39e0*/  ISETP.GT.AND P1, PT, R3.reuse, RZ, P2 ;  /* 0x000000ff0300720c */ /* 0x040fe20001724270 */
[-C--:B0-----:R-:W-:Y:S01]  /*39f0*/  FMUL R5, R28, R23.reuse ;  /* 0x000000171c057220 */ /* 0x081fe20000400000 */
[----:B------:R-:W-:Y:S01]  /*3a00*/  ISETP.GT.AND P3, PT, R3, RZ, P0 ;  /* 0x000000ff0300720c */ /* 0x000fe20000764270 */
[----:B------:R-:W-:Y:S01]  /*3a10*/  FMUL R37, R37, R23 ;  /* 0x0000001725257220 */ /* 0x000fe20000400000 */
[----:B------:R-:W-:Y:S01]  /*3a20*/  F2FP.TF32.F32.PACK_B R27, R27 ;  /* 0x0000001bff1b723e */ /* 0x000fe200024050ff */
[----:B------:R-:W-:Y:S01]  /*3a30*/  FMUL R39, R39, R23 ;  /* 0x0000001727277220 */ /* 0x000fe20000400000 */
[----:B------:R-:W-:Y:S01]  /*3a40*/  F2FP.TF32.F32.PACK_B R5, R5 ;  /* 0x00000005ff05723e */ /* 0x000fe200024050ff */
[-C--:B------:R-:W-:Y:S01]  /*3a50*/  FMUL R41, R41, R23.reuse ;  /* 0x0000001729297220 */ /* 0x080fe20000400000 */
[----:B------:R-:W-:Y:S01]  /*3a60*/  ISETP.GT.AND P2, PT, R3, 0x8, P2 ;  /* 0x000000080300780c */ /* 0x000fe20001744270 */
[----:B------:R-:W-:Y:S01]  /*3a70*/  FMUL R43, R43, R23 ;  /* 0x000000172b2b7220 */ /* 0x000fe20000400000 */
[----:B------:R-:W-:Y:S01]  /*3a80*/  F2FP.TF32.F32.PACK_B R29, R29 ;  /* 0x0000001dff1d723e */ /* 0x000fe200024050ff */
[----:B------:R-:W-:Y:S01]  /*3a90*/  @P4 STG.E desc[UR36][R8.64+0x4], R27 ;  /* 0x0000041b08004986 */ /* 0x000fe2000c101924 */
[-C--:B-1----:R-:W-:Y:S01]  /*3aa0*/  FMUL R11, R30, R23.reuse ;  /* 0x000000171e0b7220 */ /* 0x082fe20000400000 */
[----:B------:R-:W-:Y:S01]  /*3ab0*/  ISETP.GT.AND P0, PT, R3, 0x8, P0 ;  /* 0x000000080300780c */ /* 0x000fe20000704270 */
[-C--:B------:R-:W-:Y:S01]  /*3ac0*/  FMUL R45, R45, R23.reuse ;  /* 0x000000172d2d7220 */ /* 0x080fe20000400000 */
[----:B------:R0:W-:Y:S01]  /*3ad0*/  @P1 STG.E desc[UR36][R6.64+0x20], R5 ;  /* 0x0000200506001986 */ /* 0x0001e2000c101924 */
[C---:B------:R-:W-:Y:S01]  /*3ae0*/  ISETP.GT.AND P4, PT, R4.reuse, 0x11, PT ;  /* 0x000000110400780c */ /* 0x040fe20003f84270 */
[----:B------:R-:W-:Y:S01]  /*3af0*/  FMUL R47, R47, R23 ;  /* 0x000000172f2f7220 */ /* 0x000fe20000400000 */
[----:B------:R-:W-:Y:S01]  /*3b00*/  F2FP.TF32.F32.PACK_B R11, R11 ;  /* 0x0000000bff0b723e */ /* 0x000fe200024050ff */
[----:B------:R-:W-:Y:S01]  /*3b10*/  @P3 STG.E desc[UR36][R6.64+0x24], R29 ;  /* 0x0000241d06003986 */ /* 0x000fe2000c101924 */
[----:B------:R-:W-:Y:S01]  /*3b20*/  ISETP.GT.AND P3, PT, R4, 0x10, PT ;  /* 0x000000100400780c */ /* 0x000fe20003f64270 */
[----:B------:R-:W-:Y:S01]  /*3b30*/  FMUL R49, R49, R23 ;  /* 0x0000001731317220 */ /* 0x000fe20000400000 */
[----:B------:R-:W-:Y:S01]  /*3b40*/  F2FP.TF32.F32.PACK_B R31, R31 ;  /* 0x0000001fff1f723e */ /* 0x000fe200024050ff */
[----:B------:R1:W-:Y:S01]  /*3b50*/  @P2 STG.E desc[UR36][R8.64+0x20], R11 ;  /* 0x0000200b08002986 */ /* 0x0003e2000c101924 */
[C---:B------:R-:W-:Y:S01]  /*3b60*/  ISETP.GT.AND P1, PT, R3.reuse, RZ, P3 ;  /* 0x000000ff0300720c */ /* 0x040fe20001f24270 */
[-C--:B------:R-:W-:Y:S01]  /*3b70*/  FMUL R15, R50, R23.reuse ;  /* 0x00000017320f7220 */ /* 0x080fe20000400000 */
[C---:B------:R-:W-:Y:S01]  /*3b80*/  ISETP.GT.AND P2, PT, R3.reuse, RZ, P4 ;  /* 0x000000ff0300720c */ /* 0x040fe20002744270 */
[----:B0-----:R-:W-:Y:S01]  /*3b90*/  FMUL R5, R32, R23 ;  /* 0x0000001720057220 */ /* 0x001fe20000400000 */
[----:B------:R-:W-:Y:S01]  /*3ba0*/  ISETP.GT.AND P3, PT, R3, 0x8, P3 ;  /* 0x000000080300780c */ /* 0x000fe20001f64270 */
[----:B------:R-:W-:Y:S01]  /*3bb0*/  @P0 STG.E desc[UR36][R8.64+0x24], R31 ;  /* 0x0000241f08000986 */ /* 0x000fe2000c101924 */
[----:B------:R-:W-:Y:S01]  /*3bc0*/  F2FP.TF32.F32.PACK_B R33, R33 ;  /* 0x00000021ff21723e */ /* 0x000fe200024050ff */
[----:B------:R-:W-:Y:S01]  /*3bd0*/  FMUL R51, R51, R23 ;  /* 0x0000001733337220 */ /* 0x000fe20000400000 */
[----:B------:R-:W-:Y:S01]  /*3be0*/  F2FP.TF32.F32.PACK_B R5, R5 ;  /* 0x00000005ff05723e */ /* 0x000fe200024050ff */
[----:B------:R-:W-:Y:S01]  /*3bf0*/  FMUL R53, R53, R23 ;  /* 0x0000001735357220 */ /* 0x000fe20000400000 */
[----:B------:R-:W-:Y:S01]  /*3c00*/  F2FP.TF32.F32.PACK_B R13, R13 ;  /* 0x0000000dff0d723e */ /* 0x000fe200024050ff */
[-C--:B-1----:R-:W-:Y:S01]  /*3c10*/  FMUL R11, R38, R23.reuse ;  /* 0x00000017260b7220 */ /* 0x082fe20000400000 */
[C---:B------:R-:W-:Y:S01]  /*3c20*/  ISETP.GT.AND P0, PT, R4.reuse, 0x19, PT ;  /* 0x000000190400780c */ /* 0x040fe20003f04270 */
[----:B------:R0:W-:Y:S01]  /*3c30*/  @P1 STG.E desc[UR36][R6.64+0x40], R5 ;  /* 0x0000400506001986 */ /* 0x0001e2000c101924 */
[----:B------:R-:W-:Y:S01]  /*3c40*/  ISETP.GT.AND P1, PT, R4, 0x18, PT ;  /* 0x000000180400780c */ /* 0x000fe20003f24270 */
[----:B------:R-:W-:Y:S01]  /*3c50*/  FMUL R55, R55, R23 ;  /* 0x0000001737377220 */ /* 0x000fe20000400000 */
[C---:B------:R-:W-:Y:S01]  /*3c60*/  ISETP.GT.AND P4, PT, R3.reuse, 0x8, P4 ;  /* 0x000000080300780c */ /* 0x040fe20002784270 */
[----:B------:R-:W-:Y:S01]  /*3c70*/  @P2 STG.E desc[UR36][R6.64+0x44], R33 ;  /* 0x0000442106002986 */ /* 0x000fe2000c101924 */
[----:B------:R-:W-:-:S02]  /*3c80*/  ISETP.GT.AND P2, PT, R3, RZ, P1 ;  /* 0x000000ff0300720c */ /* 0x000fc40000f44270 */
[C---:B------:R-:W-:Y:S01]  /*3c90*/  ISETP.GT.AND P1, PT, R3.reuse, 0x8, P1 ;  /* 0x000000080300780c */ /* 0x040fe20000f24270 */
[----:B------:R1:W-:Y:S01]  /*3ca0*/  @P3 STG.E desc[UR36][R8.64+0x40], R13 ;  /* 0x0000400d08003986 */ /* 0x0003e2000c101924 */
[----:B------:R-:W-:Y:S02]  /*3cb0*/  ISETP.GT.AND P3, PT, R3, RZ, P0 ;  /* 0x000000ff0300720c */ /* 0x000fe40000764270 */
[----:B------:R-:W-:Y:S01]  /*3cc0*/  F2FP.TF32.F32.PACK_B R35, R35 ;  /* 0x00000023ff23723e */ /* 0x000fe200024050ff */
[----:B0-----:R-:W-:Y:S01]  /*3cd0*/  FMUL R5, R36, R23 ;  /* 0x0000001724057220 */ /* 0x001fe20000400000 */
[----:B------:R-:W-:Y:S02]  /*3ce0*/  F2FP.TF32.F32.PACK_B R37, R37 ;  /* 0x00000025ff25723e */ /* 0x000fe400024050ff */
[----:B------:R-:W-:Y:S01]  /*3cf0*/  F2FP.TF32.F32.PACK_B R11, R11 ;  /* 0x0000000bff0b723e */ /* 0x000fe200024050ff */
[----:B------:R-:W-:Y:S01]  /*3d00*/  @P4 STG.E desc[UR36][R8.64+0x44], R35 ;  /* 0x0000442308004986 */ /* 0x000fe2000c101924 */
[----:B------:R-:W-:-:S02]  /*3d10*/  F2FP.TF32.F32.PACK_B R5, R5 ;  /* 0x00000005ff05723e */ /* 0x000fc400024050ff */
[----:B------:R-:W-:Y:S01]  /*3d20*/  F2FP.TF32.F32.PACK_B R39, R39 ;  /* 0x00000027ff27723e */ /* 0x000fe200024050ff */
[----:B-1----:R-:W-:Y:S01]  /*3d30*/  FMUL R13, R42, R23 ;  /* 0x000000172a0d7220 */ /* 0x002fe20000400000 */
[----:B------:R-:W-:Y:S01]  /*3d40*/  F2FP.TF32.F32.PACK_B R41, R41 ;  /* 0x00000029ff29723e */ /* 0x000fe200024050ff */
[----:B------:R0:W-:Y:S01]  /*3d50*/  @P2 STG.E desc[UR36][R6.64+0x60], R5 ;  /* 0x0000600506002986 */ /* 0x0001e2000c101924 */
[C---:B------:R-:W-:Y:S02]  /*3d60*/  ISETP.GT.AND P2, PT, R4.reuse, 0x20, PT ;  /* 0x000000200400780c */ /* 0x040fe40003f44270 */
[----:B------:R-:W-:Y:S01]  /*3d70*/  F2FP.TF32.F32.PACK_B R13, R13 ;  /* 0x0000000dff0d723e */ /* 0x000fe200024050ff */
[----:B------:R-:W-:Y:S01]  /*3d80*/  @P3 STG.E desc[UR36][R6.64+0x64], R37 ;  /* 0x0000642506003986 */ /* 0x000fe2000c101924 */
[C---:B------:R-:W-:Y:S02]  /*3d90*/  ISETP.GT.AND P3, PT, R3.reuse, 0x8, P0 ;  /* 0x000000080300780c */ /* 0x040fe40000764270 */
[----:B------:R-:W-:Y:S01]  /*3da0*/  ISETP.GT.AND P0, PT, R4, 0x21, PT ;  /* 0x000000210400780c */ /* 0x000fe20003f04270 */
[----:B------:R1:W-:Y:S01]  /*3db0*/  @P1 STG.E desc[UR36][R8.64+0x60], R11 ;  /* 0x0000600b08001986 */ /* 0x0003e2000c101924 */
[----:B------:R-:W-:-:S02]  /*3dc0*/  ISETP.GT.AND P4, PT, R3, RZ, P2 ;  /* 0x000000ff0300720c */ /* 0x000fc40001784270 */
[C---:B------:R-:W-:Y:S01]  /*3dd0*/  ISETP.GT.AND P1, PT, R3.reuse, RZ, P0 ;  /* 0x000000ff0300720c */ /* 0x040fe20000724270 */
[----:B0-----:R-:W-:Y:S01]  /*3de0*/  FMUL R5, R40, R23 ;  /* 0x0000001728057220 */ /* 0x001fe20000400000 */
[C---:B------:R-:W-:Y:S02]  /*3df0*/  ISETP.GT.AND P2, PT, R3.reuse, 0x8, P2 ;  /* 0x000000080300780c */ /* 0x040fe40001744270 */
[----:B------:R-:W-:Y:S02]  /*3e00*/  F2FP.TF32.F32.PACK_B R43, R43 ;  /* 0x0000002bff2b723e */ /* 0x000fe400024050ff */
[----:B------:R-:W-:Y:S01]  /*3e10*/  F2FP.TF32.F32.PACK_B R5, R5 ;  /* 0x00000005ff05723e */ /* 0x000fe200024050ff */
[----:B------:R-:W-:Y:S01]  /*3e20*/  @P3 STG.E desc[UR36][R8.64+0x64], R39 ;  /* 0x0000642708003986 */ /* 0x000fe2000c101924 */
[----:B------:R-:W-:Y:S01]  /*3e30*/  ISETP.GT.AND P3, PT, R3, 0x8, P0 ;  /* 0x000000080300780c */ /* 0x000fe20000764270 */
[----:B-1----:R-:W-:Y:S01]  /*3e40*/  FMUL R11, R46, R23 ;  /* 0x000000172e0b7220 */ /* 0x002fe20000400000 */
[----:B------:R-:W-:Y:S01]  /*3e50*/  ISETP.GT.AND P0, PT, R4, 0x29, PT ;  /* 0x000000290400780c */ /* 0x000fe20003f04270 */
[----:B------:R0:W-:Y:S01]  /*3e60*/  @P4 STG.E desc[UR36][R6.64+0x80], R5 ;  /* 0x0000800506004986 */ /* 0x0001e2000c101924 */
[----:B------:R-:W-:-:S02]  /*3e70*/  F2FP.TF32.F32.PACK_B R45, R45 ;  /* 0x0000002dff2d723e */ /* 0x000fc400024050ff */
[----:B------:R-:W-:Y:S01]  /*3e80*/  F2FP.TF32.F32.PACK_B R11, R11 ;  /* 0x0000000bff0b723e */ /* 0x000fe200024050ff */
[----:B------:R-:W-:Y:S01]  /*3e90*/  @P1 STG.E desc[UR36][R6.64+0x84], R41 ;  /* 0x0000842906001986 */ /* 0x000fe2000c101924 */
[----:B------:R-:W-:Y:S02]  /*3ea0*/  ISETP.GT.AND P1, PT, R4, 0x28, PT ;  /* 0x000000280400780c */ /* 0x000fe40003f24270 */
[----:B------:R-:W-:Y:S01]  /*3eb0*/  F2FP.TF32.F32.PACK_B R47, R47 ;  /* 0x0000002fff2f723e */ /* 0x000fe200024050ff */
[----:B------:R1:W-:Y:S01]  /*3ec0*/  @P2 STG.E desc[UR36][R8.64+0x80], R13 ;  /* 0x0000800d08002986 */ /* 0x0003e2000c101924 */
[C---:B------:R-:W-:Y:S02]  /*3ed0*/  ISETP.GT.AND P4, PT, R3.reuse, RZ, P1 ;  /* 0x000000ff0300720c */ /* 0x040fe40000f84270 */
[C---:B------:R-:W-:Y:S01]  /*3ee0*/  ISETP.GT.AND P2, PT, R3.reuse, RZ, P0 ;  /* 0x000000ff0300720c */ /* 0x040fe20000744270 */
[----:B0-----:R-:W-:Y:S01]  /*3ef0*/  FMUL R5, R44, R23 ;  /* 0x000000172c057220 */ /* 0x001fe20000400000 */
[----:B------:R-:W-:Y:S01]  /*3f00*/  ISETP.GT.AND P1, PT, R3, 0x8, P1 ;  /* 0x000000080300780c */ /* 0x000fe20000f24270 */
[----:B------:R-:W-:Y:S01]  /*3f10*/  @P3 STG.E desc[UR36][R8.64+0x84], R43 ;  /* 0x0000842b08003986 */ /* 0x000fe2000c101924 */
[----:B------:R-:W-:-:S02]  /*3f20*/  ISETP.GT.AND P3, PT, R4, 0x31, PT ;  /* 0x000000310400780c */ /* 0x000fc40003f64270 */
[----:B------:R-:W-:Y:S02]  /*3f30*/  F2FP.TF32.F32.PACK_B R5, R5 ;  /* 0x00000005ff05723e */ /* 0x000fe400024050ff */
[----:B------:R-:W-:Y:S01]  /*3f40*/  ISETP.GT.AND P0, PT, R3, 0x8, P0 ;  /* 0x000000080300780c */ /* 0x000fe20000704270 */
[----:B-1----:R-:W-:Y:S01]  /*3f50*/  FMUL R13, R48, R23 ;  /* 0x00000017300d7220 */ /* 0x002fe20000400000 */
[----:B------:R-:W-:Y:S01]  /*3f60*/  F2FP.TF32.F32.PACK_B R49, R49 ;  /* 0x00000031ff31723e */ /* 0x000fe200024050ff */
[----:B------:R-:W-:Y:S01]  /*3f70*/  @P4 STG.E desc[UR36][R6.64+0xa0], R5 ;  /* 0x0000a00506004986 */ /* 0x000fe2000c101924 */
[----:B------:R-:W-:Y:S02]  /*3f80*/  F2FP.TF32.F32.PACK_B R15, R15 ;  /* 0x0000000fff0f723e */ /* 0x000fe400024050ff */
[----:B------:R-:W-:Y:S01]  /*3f90*/  F2FP.TF32.F32.PACK_B R13, R13 ;  /* 0x0000000dff0d723e */ /* 0x000fe200024050ff */
[----:B------:R-:W-:Y:S01]  /*3fa0*/  @P2 STG.E desc[UR36][R6.64+0xa4], R45 ;  /* 0x0000a42d06002986 */ /* 0x000fe2000c101924 */
[----:B------:R-:W-:-:S02]  /*3fb0*/  ISETP.GT.AND P2, PT, R4, 0x30, PT ;  /* 0x000000300400780c */ /* 0x000fc40003f44270 */
[----:B------:R-:W-:Y:S01]  /*3fc0*/  F2FP.TF32.F32.PACK_B R51, R51 ;  /* 0x00000033ff33723e */ /* 0x000fe200024050ff */
[----:B------:R0:W-:Y:S01]  /*3fd0*/  @P1 STG.E desc[UR36][R8.64+0xa0], R11 ;  /* 0x0000a00b08001986 */ /* 0x0001e2000c101924 */
[C---:B------:R-:W-:Y:S02]  /*3fe0*/  ISETP.GT.AND P4, PT, R3.reuse, RZ, P2 ;  /* 0x000000ff0300720c */ /* 0x040fe40001784270 */
[C---:B------:R-:W-:Y:S01]  /*3ff0*/  ISETP.GT.AND P1, PT, R3.reuse, RZ, P3 ;  /* 0x000000ff0300720c */ /* 0x040fe20001f24270 */
[----:B------:R-:W-:Y:S01]  /*4000*/  @P0 STG.E desc[UR36][R8.64+0xa4], R47 ;  /* 0x0000a42f08000986 */ /* 0x000fe2000c101924 */
[C---:B------:R-:W-:Y:S02]  /*4010*/  ISETP.GT.AND P2, PT, R3.reuse, 0x8, P2 ;  /* 0x000000080300780c */ /* 0x040fe40001744270 */
[----:B------:R-:W-:Y:S02]  /*4020*/  ISETP.GT.AND P0, PT, R4, 0x38, PT ;  /* 0x000000380400780c */ /* 0x000fe40003f04270 */
[----:B------:R-:W-:-:S02]  /*4030*/  ISETP.GT.AND P3, PT, R3, 0x8, P3 ;  /* 0x000000080300780c */ /* 0x000fc40001f64270 */
[----:B------:R-:W-:Y:S01]  /*4040*/  F2FP.TF32.F32.PACK_B R53, R53 ;  /* 0x00000035ff35723e */ /* 0x000fe200024050ff */
[----:B0-----:R-:W-:Y:S01]  /*4050*/  FMUL R11, R54, R23 ;  /* 0x00000017360b7220 */ /* 0x001fe20000400000 */
[----:B------:R-:W-:Y:S01]  /*4060*/  F2FP.TF32.F32.PACK_B R55, R55 ;  /* 0x00000037ff37723e */ /* 0x000fe200024050ff */
[----:B------:R-:W-:Y:S01]  /*4070*/  @P4 STG.E desc[UR36][R6.64+0xc0], R13 ;  /* 0x0000c00d06004986 */ /* 0x000fe2000c101924 */
[----:B------:R-:W-:Y:S01]  /*4080*/  ISETP.GT.AND P4, PT, R4, 0x39, PT ;  /* 0x000000390400780c */ /* 0x000fe20003f84270 */
[----:B------:R-:W-:Y:S01]  /*4090*/  @P1 IMAD.MOV.U32 R4, RZ, RZ, R6 ;  /* 0x000000ffff041224 */ /* 0x000fe200078e0006 */
[----:B------:R-:W-:Y:S01]  /*40a0*/  F2FP.TF32.F32.PACK_B R11, R11 ;  /* 0x0000000bff0b723e */ /* 0x000fe200024050ff */
[----:B------:R-:W-:-:S05]  /*40b0*/  @P1 IMAD.MOV.U32 R5, RZ, RZ, R7 ;  /* 0x000000ffff051224 */ /* 0x000fca00078e0007 */
[----:B------:R0:W-:Y:S01]  /*40c0*/  @P1 STG.E desc[UR36][R4.64+0xc4], R49 ;  /* 0x0000c43104001986 */ /* 0x0001e2000c101924 */
[C---:B------:R-:W-:Y:S02]  /*40d0*/  ISETP.GT.AND P1, PT, R3.reuse, RZ, P0 ;  /* 0x000000ff0300720c */ /* 0x040fe40000724270 */
[----:B------:R-:W-:Y:S01]  /*40e0*/  ISETP.GT.AND P0, PT, R3, 0x8, P0 ;  /* 0x000000080300780c */ /* 0x000fe20000704270 */
[----:B0-----:R-:W-:Y:S02]  /*40f0*/  @P2 IMAD.MOV.U32 R4, RZ, RZ, R8 ;  /* 0x000000ffff042224 */ /* 0x001fe400078e0008 */
[----:B------:R-:W-:-:S05]  /*4100*/  @P2 IMAD.MOV.U32 R5, RZ, RZ, R9 ;  /* 0x000000ffff052224 */ /* 0x000fca00078e0009 */
[----:B------:R0:W-:Y:S01]  /*4110*/  @P2 STG.E desc[UR36][R4.64+0xc0], R15 ;  /* 0x0000c00f04002986 */ /* 0x0001e2000c101924 */
[C---:B------:R-:W-:Y:S02]  /*4120*/  ISETP.GT.AND P2, PT, R3.reuse, RZ, P4 ;  /* 0x000000ff0300720c */ /* 0x040fe40002744270 */
[----:B------:R-:W-:Y:S01]  /*4130*/  ISETP.GT.AND P4, PT, R3, 0x8, P4 ;  /* 0x000000080300780c */ /* 0x000fe20002784270 */
[----:B------:R-:W-:-:S05]  /*4140*/  FMUL R3, R52, R23 ;  /* 0x0000001734037220 */ /* 0x000fca0000400000 */
[----:B------:R-:W-:Y:S01]  /*4150*/  F2FP.TF32.F32.PACK_B R3, R3 ;  /* 0x00000003ff03723e */ /* 0x000fe200024050ff */
[----:B0-----:R-:W-:Y:S02]  /*4160*/  @P3 IMAD.MOV.U32 R4, RZ, RZ, R8 ;  /* 0x000000ffff043224 */ /* 0x001fe400078e0008 */
[----:B------:R-:W-:-:S05]  /*4170*/  @P3 IMAD.MOV.U32 R5, RZ, RZ, R9 ;  /* 0x000000ffff053224 */ /* 0x000fca00078e0009 */
[----:B------:R0:W-:Y:S02]  /*4180*/  @P3 STG.E desc[UR36][R4.64+0xc4], R51 ;  /* 0x0000c43304003986 */ /* 0x0001e4000c101924 */
[----:B0-----:R-:W-:Y:S02]  /*4190*/  @P1 IMAD.MOV.U32 R4, RZ, RZ, R6 ;  /* 0x000000ffff041224 */ /* 0x001fe400078e0006 */
[----:B------:R-:W-:-:S05]  /*41a0*/  @P1 IMAD.MOV.U32 R5, RZ, RZ, R7 ;  /* 0x000000ffff051224 */ /* 0x000fca00078e0007 */
[----:B------:R0:W-:Y:S04]  /*41b0*/  @P1 STG.E desc[UR36][R4.64+0xe0], R3 ;  /* 0x0000e00304001986 */ /* 0x0001e8000c101924 */
[----:B------:R1:W-:Y:S01]  /*41c0*/  @P2 STG.E desc[UR36][R6.64+0xe4], R53 ;  /* 0x0000e43506002986 */ /* 0x0003e2000c101924 */
[----:B0-----:R-:W-:Y:S02]  /*41d0*/  @P0 IMAD.MOV.U32 R4, RZ, RZ, R8 ;  /* 0x000000ffff040224 */ /* 0x001fe400078e0008 */
[----:B------:R-:W-:-:S05]  /*41e0*/  @P0 IMAD.MOV.U32 R5, RZ, RZ, R9 ;  /* 0x000000ffff050224 */ /* 0x000fca00078e0009 */
[----:B------:R1:W-:Y:S04]  /*41f0*/  @P0 STG.E desc[UR36][R4.64+0xe0], R11 ;  /* 0x0000e00b04000986 */ /* 0x0003e8000c101924 */
[----:B------:R1:W-:Y:S02]  /*4200*/  @P4 STG.E desc[UR36][R8.64+0xe4], R55 ;  /* 0x0000e43708004986 */ /* 0x0003e4000c101924 */
.L_x_96:
[----:B------:R-:W-:Y:S05]  /*4210*/  BSYNC B0 ;  /* 0x0000000000007941 */ /* 0x000fea0003800000 */
.L_x_34:
[----:B------:R-:W-:Y:S01]  /*4220*/  ULDC UR4, c[0x0][0xc] ;  /* 0x0000030000047ab9 */ /* 0x000fe20000000800 */
[----:B------:R-:W-:Y:S01]  /*4230*/  ULDC UR5, c[0x0][0x10] ;  /* 0x0000040000057ab9 */ /* 0x000fe20000000800 */
[----:B------:R-:W0:Y:S01]  /*4240*/  LDC R3, c[0x0][0x14] ;  /* 0x00000500ff037b82 */ /* 0x000e220000000800 */
[----:B------:R-:W-:Y:S01]  /*4250*/  UIMAD.WIDE.U32 UR4, UR4, UR5, URZ ;  /* 0x00000005040472a5 */ /* 0x000fe2000f8e003f */
[----:B------:R-:W-:Y:S02]  /*4260*/  IMAD.MOV.U32 R61, RZ, RZ, -0x1 ;  /* 0xffffffffff3d7424 */ /* 0x000fe400078e00ff */
[----:B--2---:R-:W-:-:S03]  /*4270*/  IMAD.MOV.U32 R57, RZ, RZ, -0x1 ;  /* 0xffffffffff397424 */ /* 0x004fc600078e00ff */
[----:B0-----:R-:W-:-:S04]  /*4280*/  IMAD.WIDE.U32 R16, R3, UR4, R16 ;  /* 0x0000000403107c25 */ /* 0x001fc8000f8e0010 */
[----:B------:R-:W-:Y:S01]  /*4290*/  IMAD R3, R3, UR5, RZ ;  /* 0x0000000503037c24 */ /* 0x000fe2000f8e02ff */
[----:B------:R-:W-:Y:S02]  /*42a0*/  ULDC.64 UR4, c[0x0][0x650] ;  /* 0x0001940000047ab9 */ /* 0x000fe40000000a00 */
[----:B------:R-:W-:Y:S01]  /*42b0*/  ISETP.GE.U32.AND P0, PT, R16, UR4, PT ;  /* 0x0000000410007c0c */ /* 0x000fe2000bf06070 */
[--C-:B------:R-:W-:Y:S01]  /*42c0*/  IMAD.IADD R17, R17, 0x1, R3.reuse ;  /* 0x0000000111117824 */ /* 0x100fe200078e0203 */
[----:B------:R-:W-:-:S04]  /*42d0*/  PRMT R3, RZ, 0x7610, R3 ;  /* 0x00007610ff037816 */ /* 0x000fc80000000003 */
[----:B------:R-:W-:-:S13]  /*42e0*/  ISETP.GE.U32.AND.EX P0, PT, R17, UR5, PT, P0 ;  /* 0x0000000511007c0c */ /* 0x000fda000bf06100 */
[----:B------:R-:W-:Y:S05]  /*42f0*/  @P0 BRA `(.L_x_97) ;  /* 0x0000000400640947 */ /* 0x000fea0003800000 */
[----:B-1--4-:R-:W0:Y:S01]  /*4300*/  S2R R12, SR_CTAID.X ;  /* 0x00000000000c7919 */ /* 0x012e220000002500 */
[----:B---3--:R-:W1:Y:S01]  /*4310*/  LDC.64 R10, c[0x0][0x628] ;  /* 0x00018a00ff0a7b82 */ /* 0x008e620000000a00 */
[----:B------:R-:W-:Y:S01]  /*4320*/  ULDC UR4, c[0x0][0x150] ;  /* 0x0000540000047ab9 */ /* 0x000fe20000000800 */
[----:B------:R-:W-:Y:S01]  /*4330*/  IMAD.MOV.U32 R8, RZ, RZ, R16 ;  /* 0x000000ffff087224 */ /* 0x000fe200078e0010 */
[----:B-----5:R-:W2:Y:S01]  /*4340*/  S2R R24, SR_CTAID.Y ;  /* 0x0000000000187919 */ /* 0x020ea20000002600 */
[----:B------:R-:W-:-:S04]  /*4350*/  IMAD.MOV.U32 R9, RZ, RZ, R17 ;  /* 0x000000ffff097224 */ /* 0x000fc800078e0011 */
[----:B------:R-:W3:Y:S08]  /*4360*/  LDC R21, c[0x0][0x144] ;  /* 0x00005100ff157b82 */ /* 0x000ef00000000800 */
[----:B------:R-:W4:Y:S08]  /*4370*/  LDC R0, c[0x0][0x630] ;  /* 0x00018c00ff007b82 */ /* 0x000f300000000800 */
[----:B------:R-:W2:Y:S01]  /*4380*/  LDC.64 R14, c[0x0][0x620] ;  /* 0x00018800ff0e7b82 */ /* 0x000ea20000000a00 */
[----:B-1----:R-:W-:-:S04]  /*4390*/  ISETP.NE.U32.AND P0, PT, R10, RZ, PT ;  /* 0x000000ff0a00720c */ /* 0x002fc80003f05070 */
[----:B------:R-:W-:Y:S02]  /*43a0*/  ISETP.NE.AND.EX P0, PT, R11, RZ, PT, P0 ;  /* 0x000000ff0b00720c */ /* 0x000fe40003f05300 */
[----:B0-----:R-:W-:-:S05]  /*43b0*/  I2FP.F32.U32 R3, R12 ;  /* 0x0000000c00037245 */ /* 0x001fca0000201000 */
[----:B------:R-:W-:-:S04]  /*43c0*/  FMUL R3, R3, UR4 ;  /* 0x0000000403037c20 */ /* 0x000fc80008400000 */
[----:B------:R0:W1:Y:S02]  /*43d0*/  F2I.U32.TRUNC.NTZ R20, R3 ;  /* 0x0000000300147305 */ /* 0x000064000020f000 */
[----:B---34-:R-:W-:Y:S05]  /*43e0*/  @!P0 BRA `(.L_x_98) ;  /* 0x0000000000288947 */ /* 0x018fea0003800000 */
[----:B0-----:R-:W0:Y:S02]  /*43f0*/  LDC R3, c[0x0][0x634] ;  /* 0x00018d00ff037b82 */ /* 0x001e240000000800 */
        /* <DEDUP_REMOVED lines=9> */
.L_x_98:
[----:B------:R-:W3:Y:S01]  /*4490*/  LDC.64 R28, c[0x0][0x640] ;  /* 0x00019000ff1c7b82 */ /* 0x000ee20000000a00 */
[-CC-:B------:R-:W-:Y:S01]  /*44a0*/  SHF.R.U64 R57, R8, R0.reuse, R9.reuse ;  /* 0x0000000008397219 */ /* 0x180fe20000001209 */
[----:B-1----:R-:W-:Y:S01]  /*44b0*/  IMAD.MOV R20, RZ, RZ, -R20 ;  /* 0x000000ffff147224 */ /* 0x002fe200078e0a14 */
[----:B------:R-:W-:Y:S01]  /*44c0*/  SHF.R.U32.HI R0, RZ, R0, R9 ;  /* 0x00000000ff007219 */ /* 0x000fe20000011609 */
[----:B------:R-:W-:Y:S01]  /*44d0*/  ULDC UR4, c[0x0][0x154] ;  /* 0x0000550000047ab9 */ /* 0x000fe20000000800 */
[----:B0-----:R-:W-:Y:S01]  /*44e0*/  IADD3 R3, P0, RZ, -R57, RZ ;  /* 0x80000039ff037210 */ /* 0x001fe20007f1e0ff */
[----:B------:R-:W-:Y:S02]  /*44f0*/  IMAD R21, R21, R20, R12 ;  /* 0x0000001415157224 */ /* 0x000fe400078e020c */
[----:B------:R-:W0:Y:S01]  /*4500*/  LDC R6, c[0x0][0x618] ;  /* 0x00018600ff067b82 */ /* 0x000e220000000800 */
[----:B------:R-:W-:Y:S02]  /*4510*/  IMAD.MOV.U32 R7, RZ, RZ, 0x1 ;  /* 0x00000001ff077424 */ /* 0x000fe400078e00ff */
[----:B------:R-:W-:-:S04]  /*4520*/  IMAD.X R5, RZ, RZ, ~R0, P0 ;  /* 0x000000ffff057224 */ /* 0x000fc800000e0e00 */
[-C--:B--2---:R-:W-:Y:S01]  /*4530*/  IMAD R0, R5, R14.reuse, RZ ;  /* 0x0000000e05007224 */ /* 0x084fe200078e02ff */
[----:B------:R-:W1:Y:S01]  /*4540*/  LDC R8, c[0x0][0x608] ;  /* 0x00018200ff087b82 */ /* 0x000e620000000800 */
[----:B------:R-:W-:-:S04]  /*4550*/  IMAD.WIDE.U32 R4, R3, R14, R16 ;  /* 0x0000000e03047225 */ /* 0x000fc800078e0010 */
[----:B------:R-:W-:Y:S01]  /*4560*/  IMAD R3, R3, R15, R0 ;  /* 0x0000000f03037224 */ /* 0x000fe200078e0200 */
[----:B------:R-:W-:Y:S02]  /*4570*/  I2FP.F32.U32 R0, R24 ;  /* 0x0000001800007245 */ /* 0x000fe40000201000 */
[----:B------:R-:W2:Y:S01]  /*4580*/  LDC R26, c[0x0][0x658] ;  /* 0x00019600ff1a7b82 */ /* 0x000ea20000000800 */
[----:B------:R-:W-:Y:S01]  /*4590*/  IMAD.IADD R3, R5, 0x1, R3 ;  /* 0x0000000105037824 */ /* 0x000fe200078e0203 */
[----:B---3--:R-:W-:Y:S01]  /*45a0*/  ISETP.NE.U32.AND P0, PT, R28, RZ, PT ;  /* 0x000000ff1c00720c */ /* 0x008fe20003f05070 */
[----:B------:R-:W-:Y:S01]  /*45b0*/  FMUL R0, R0, UR4 ;  /* 0x0000000400007c20 */ /* 0x000fe20008400000 */
[----:B------:R-:W-:Y:S02]  /*45c0*/  IMAD.MOV.U32 R5, RZ, RZ, -0x1 ;  /* 0xffffffffff057424 */ /* 0x000fe400078e00ff */
[----:B------:R-:W-:Y:S01]  /*45d0*/  ISETP.NE.AND.EX P0, PT, R29, RZ, PT, P0 ;  /* 0x000000ff1d00720c */ /* 0x000fe20003f05300 */
[----:B------:R3:W4:Y:S01]  /*45e0*/  F2I.U32.TRUNC.NTZ R13, R0 ;  /* 0x00000000000d7305 */ /* 0x000722000020f000 */
[----:B------:R-:W3:Y:S01]  /*45f0*/  LDC R15, c[0x0][0x148] ;  /* 0x00005200ff0f7b82 */ /* 0x000ee20000000800 */
[----:B0-----:R-:W-:-:S02]  /*4600*/  SHF.R.U64 R12, R4, R6, R3 ;  /* 0x00000006040c7219 */ /* 0x001fc40000001203 */
[----:B------:R-:W-:-:S05]  /*4610*/  SHF.R.U32.HI R3, RZ, R6, R3 ;  /* 0x00000006ff037219 */ /* 0x000fca0000011603 */
[----:B------:R-:W0:Y:S01]  /*4620*/  LDC R20, c[0x0][0x600] ;  /* 0x00018000ff147b82 */ /* 0x000e220000000800 */
[-CC-:B-1----:R-:W-:Y:S02]  /*4630*/  SHF.R.U64 R10, R12, R8.reuse, R3.reuse ;  /* 0x000000080c0a7219 */ /* 0x182fe40000001203 */
[----:B------:R-:W-:-:S05]  /*4640*/  SHF.R.U32.HI R3, RZ, R8, R3 ;  /* 0x00000008ff037219 */ /* 0x000fca0000011603 */
[----:B------:R-:W1:Y:S01]  /*4650*/  LDC R27, c[0x0][0x648] ;  /* 0x00019200ff1b7b82 */ /* 0x000e620000000800 */
[-C--:B--2---:R-:W-:Y:S02]  /*4660*/  SHF.L.U32 R4, R5, R26.reuse, RZ ;  /* 0x0000001a05047219 */ /* 0x084fe400000006ff */
[-CC-:B------:R-:W-:Y:S02]  /*4670*/  SHF.R.U64 R14, R10, R26.reuse, R3.reuse ;  /* 0x0000001a0a0e7219 */ /* 0x180fe40000001203 */
[----:B------:R-:W-:Y:S02]  /*4680*/  SHF.R.U32.HI R5, RZ, R26, R3 ;  /* 0x0000001aff057219 */ /* 0x000fe40000011603 */
[----:B------:R-:W-:Y:S01]  /*4690*/  LOP3.LUT R25, RZ, R4, RZ, 0x33, !PT ;  /* 0x00000004ff197212 */ /* 0x000fe200078e33ff */
[----:B------:R-:W2:Y:S01]  /*46a0*/  LDC R30, c[0x0][0x638] ;  /* 0x00018e00ff1e7b82 */ /* 0x000ea20000000800 */
[----:B------:R-:W-:Y:S01]  /*46b0*/  SHF.L.U32 R26, R7, R26, RZ ;  /* 0x0000001a071a7219 */ /* 0x000fe200000006ff */
[----:B------:R-:W-:-:S06]  /*46c0*/  IMAD.MOV.U32 R4, RZ, RZ, R14 ;  /* 0x000000ffff047224 */ /* 0x000fcc00078e000e */
[----:B------:R-:W0:Y:S01]  /*46d0*/  LDC R31, c[0x0][0x610] ;  /* 0x00018400ff1f7b82 */ /* 0x000e220000000800 */
[----:B----4-:R-:W-:Y:S05]  /*46e0*/  @!P0 BRA `(.L_x_99) ;  /* 0x0000000000288947 */ /* 0x010fea0003800000 */
        /* <DEDUP_REMOVED lines=10> */
.L_x_99:
[----:B------:R-:W-:Y:S01]  /*4790*/  ISETP.NE.AND P0, PT, R2, 0x1, PT ;  /* 0x000000010200780c */ /* 0x000fe20003f05270 */
[----:B0-----:R-:W-:Y:S01]  /*47a0*/  VIADD R7, R20, 0xffffffff ;  /* 0xffffffff14077836 */ /* 0x001fe20000000000 */
[----:B-1-3--:R-:W-:Y:S01]  /*47b0*/  SHF.R.U64 R0, R4, R27, R5 ;  /* 0x0000001b04007219 */ /* 0x00afe20000001205 */
[----:B------:R-:W-:Y:S01]  /*47c0*/  IMAD.MOV R13, RZ, RZ, -R13 ;  /* 0x000000ffff0d7224 */ /* 0x000fe200078e0a0d */
[----:B------:R-:W-:Y:S01]  /*47d0*/  LOP3.LUT R5, R10, R25, RZ, 0xc0, !PT ;  /* 0x000000190a057212 */ /* 0x000fe200078ec0ff */
[----:B------:R-:W-:Y:S01]  /*47e0*/  IMAD.MOV.U32 R4, RZ, RZ, 0x1 ;  /* 0x00000001ff047424 */ /* 0x000fe200078e00ff */
[----:B------:R-:W-:Y:S01]  /*47f0*/  LOP3.LUT R12, R12, R7, RZ, 0xc0, !PT ;  /* 0x000000070c0c7212 */ /* 0x000fe200078ec0ff */
[----:B------:R-:W-:Y:S02]  /*4800*/  IMAD.MOV R3, RZ, RZ, -R0 ;  /* 0x000000ffff037224 */ /* 0x000fe400078e0a00 */
[----:B------:R-:W-:Y:S02]  /*4810*/  IMAD R0, R26, R0, R5 ;  /* 0x000000001a007224 */ /* 0x000fe400078e0205 */
[----:B--2---:R-:W-:-:S02]  /*4820*/  IMAD R3, R3, R30, R14 ;  /* 0x0000001e03037224 */ /* 0x004fc400078e020e */
[----:B------:R-:W-:Y:S02]  /*4830*/  @P0 IMAD R21, R15, R13, R24 ;  /* 0x0000000d0f150224 */ /* 0x000fe400078e0218 */
[----:B------:R-:W-:Y:S01]  /*4840*/  IMAD R5, R3, R20, R12 ;  /* 0x0000001403057224 */ /* 0x000fe200078e020c */
[----:B------:R-:W-:Y:S01]  /*4850*/  PRMT R3, R4, 0x7610, R3 ;  /* 0x0000761004037816 */ /* 0x000fe20000000003 */
[----:B------:R-:W-:-:S05]  /*4860*/  IMAD R0, R0, R31, R21 ;  /* 0x0000001f00007224 */ /* 0x000fca00078e0215 */
[----:B------:R-:W-:Y:S02]  /*4870*/  SEL R61, R5, R0, !P0 ;  /* 0x00000000053d7207 */ /* 0x000fe40004000000 */
[----:B------:R-:W-:-:S07]  /*4880*/  SEL R0, R0, R5, !P0 ;  /* 0x0000000500007207 */ /* 0x000fce0004000000 */
.L_x_97:
[----:B------:R-:W-:Y:S01]  /*4890*/  LOP3.LUT P0, RZ, R3, 0xff, RZ, 0xc0, !PT ;  /* 0x000000ff03ff7812 */ /* 0x000fe2000780c0ff */
[----:B------:R-:W-:-:S12]  /*48a0*/  IMAD.MOV.U32 R60, RZ, RZ, R0 ;  /* 0x000000ffff3c7224 */ /* 0x000fd800078e0000 */
[----:B------:R-:W-:Y:S05]  /*48b0*/  @P0 BRA `(.L_x_100) ;  /* 0xffffffc800380947 */ /* 0x000fea000383ffff */
[----:B------:R-:W-:Y:S05]  /*48c0*/  EXIT ;  /* 0x000000000000794d */ /* 0x000fea0003800000 */
.L_x_7:
[----:B0-----:R-:W-:Y:S01]  /*48d0*/  ULDC.64 UR4, c[0x0][0x650] ;  /* 0x0001940000047ab9 */ /* 0x001fe20000000a00 */
        /* <DEDUP_REMOVED lines=25> */
.L_x_102:
[----:B------:R-:W0:Y:S01]  /*4a70*/  LDC.64 R28, c[0x0][0x640] ;  /* 0x00019000ff1c7b82 */ /* 0x000e220000000a00 */
[-CC-:B------:R-:W-:Y:S01]  /*4a80*/  SHF.R.U64 R22, R12, R6.reuse, R13.reuse ;  /* 0x000000060c167219 */ /* 0x180fe2000000120d */
[----:B------:R-:W-:Y:S01]  /*4a90*/  IMAD.MOV.U32 R30, RZ, RZ, 0x1 ;  /* 0x00000001ff1e7424 */ /* 0x000fe200078e00ff */
[----:B------:R-:W-:Y:S02]  /*4aa0*/  SHF.R.U32.HI R6, RZ, R6, R13 ;  /* 0x00000006ff067219 */ /* 0x000fe4000001160d */
        /* <DEDUP_REMOVED lines=8> */
[----:B------:R-:W-:Y:S01]  /*4b30*/  IMAD.IADD R9, R9, 0x1, R11 ;  /* 0x0000000109097824 */ /* 0x000fe200078e020b */
[----:B0-----:R-:W-:-:S04]  /*4b40*/  ISETP.NE.U32.AND P0, PT, R28, RZ, PT ;  /* 0x000000ff1c00720c */ /* 0x001fc80003f05070 */
[----:B------:R-:W-:Y:S02]  /*4b50*/  ISETP.NE.AND.EX P0, PT, R29, RZ, PT, P0 ;  /* 0x000000ff1d00720c */ /* 0x000fe40003f05300 */
[----:B------:R-:W0:Y:S01]  /*4b60*/  LDC R20, c[0x0][0x600] ;  /* 0x00018000ff147b82 */ /* 0x000e220000000800 */
[-CC-:B-1----:R-:W-:Y:S01]  /*4b70*/  SHF.R.U64 R14, R8, R10.reuse, R9.reuse ;  /* 0x0000000a080e7219 */ /* 0x182fe20000001209 */
[----:B------:R-:W-:Y:S01]  /*4b80*/  IMAD.MOV.U32 R8, RZ, RZ, -0x1 ;  /* 0xffffffffff087424 */ /* 0x000fe200078e00ff */
[----:B------:R-:W-:-:S05]  /*4b90*/  SHF.R.U32.HI R9, RZ, R10, R9 ;  /* 0x0000000aff097219 */ /* 0x000fca0000011609 */
[----:B------:R-:W1:Y:S01]  /*4ba0*/  LDC R24, c[0x0][0x648] ;  /* 0x00019200ff187b82 */ /* 0x000e620000000800 */
[-CC-:B--2---:R-:W-:Y:S02]  /*4bb0*/  SHF.R.U64 R23, R14, R12.reuse, R9.reuse ;  /* 0x0000000c0e177219 */ /* 0x184fe40000001209 */
[----:B------:R-:W-:-:S05]  /*4bc0*/  SHF.R.U32.HI R6, RZ, R12, R9 ;  /* 0x0000000cff067219 */ /* 0x000fca0000011609 */
[----:B------:R-:W2:Y:S01]  /*4bd0*/  LDC R26, c[0x0][0x638] ;  /* 0x00018e00ff1a7b82 */ /* 0x000ea20000000800 */
[-C--:B---3--:R-:W-:Y:S02]  /*4be0*/  SHF.L.U32 R8, R8, R27.reuse, RZ ;  /* 0x0000001b08087219 */ /* 0x088fe400000006ff */
[-CC-:B------:R-:W-:Y:S02]  /*4bf0*/  SHF.R.U64 R25, R23, R27.reuse, R6.reuse ;  /* 0x0000001b17197219 */ /* 0x180fe40000001206 */
[----:B------:R-:W-:Y:S02]  /*4c00*/  LOP3.LUT R32, RZ, R8, RZ, 0x33, !PT ;  /* 0x00000008ff207212 */ /* 0x000fe400078e33ff */
[----:B------:R-:W-:Y:S01]  /*4c10*/  SHF.R.U32.HI R9, RZ, R27, R6 ;  /* 0x0000001bff097219 */ /* 0x000fe20000011606 */
[----:B------:R-:W3:Y:S01]  /*4c20*/  LDC R31, c[0x0][0x610] ;  /* 0x00018400ff1f7b82 */ /* 0x000ee20000000800 */
[----:B------:R-:W-:Y:S01]  /*4c30*/  IMAD.MOV.U32 R8, RZ, RZ, R25 ;  /* 0x000000ffff087224 */ /* 0x000fe200078e0019 */
[----:B------:R-:W-:Y:S06]  /*4c40*/  @!P0 BRA `(.L_x_103) ;  /* 0x0000000000288947 */ /* 0x000fec0003800000 */
        /* <DEDUP_REMOVED lines=10> */
.L_x_103:
[----:B------:R-:W-:Y:S02]  /*4cf0*/  ISETP.NE.AND P0, PT, R2, 0x1, PT ;  /* 0x000000010200780c */ /* 0x000fe40003f05270 */
[----:B-1----:R-:W-:Y:S01]  /*4d00*/  SHF.R.U64 R6, R8, R24, R9 ;  /* 0x0000001808067219 */ /* 0x002fe20000001209 */
[----:B0-----:R-:W-:Y:S01]  /*4d10*/  VIADD R9, R20, 0xffffffff ;  /* 0xffffffff14097836 */ /* 0x001fe20000000000 */
[----:B------:R-:W-:Y:S02]  /*4d20*/  SHF.L.U32 R30, R30, R27, RZ ;  /* 0x0000001b1e1e7219 */ /* 0x000fe400000006ff */
[----:B------:R-:W-:Y:S01]  /*4d30*/  LOP3.LUT R5, R23, R32, RZ, 0xc0, !PT ;  /* 0x0000002017057212 */ /* 0x000fe200078ec0ff */
[----:B------:R-:W-:-:S04]  /*4d40*/  IMAD.MOV R8, RZ, RZ, -R6 ;  /* 0x000000ffff087224 */ /* 0x000fc800078e0a06 */
[----:B------:R-:W-:Y:S01]  /*4d50*/  IMAD R6, R30, R6, R5 ;  /* 0x000000061e067224 */ /* 0x000fe200078e0205 */
[----:B------:R-:W-:Y:S01]  /*4d60*/  LOP3.LUT R5, R14, R9, RZ, 0xc0, !PT ;  /* 0x000000090e057212 */ /* 0x000fe200078ec0ff */
[----:B------:R-:W-:Y:S02]  /*4d70*/  @P0 IMAD R3, R7, R21, R4 ;  /* 0x0000001507030224 */ /* 0x000fe400078e0204 */
[----:B--2---:R-:W-:Y:S02]  /*4d80*/  IMAD R4, R8, R26, R25 ;  /* 0x0000001a08047224 */ /* 0x004fe400078e0219 */
[----:B---3--:R-:W-:Y:S02]  /*4d90*/  IMAD R3, R6, R31, R3 ;  /* 0x0000001f06037224 */ /* 0x008fe400078e0203 */
[----:B------:R-:W-:Y:S02]  /*4da0*/  IMAD R4, R4, R20, R5 ;  /* 0x0000001404047224 */ /* 0x000fe400078e0205 */
[----:B------:R-:W-:-:S02]  /*4db0*/  IMAD.MOV.U32 R8, RZ, RZ, 0x1 ;  /* 0x00000001ff087424 */ /* 0x000fc400078e00ff */
[----:B------:R-:W-:Y:S01]  /*4dc0*/  IMAD.MOV.U32 R6, RZ, RZ, R22 ;  /* 0x000000ffff067224 */ /* 0x000fe200078e0016 */
[----:B------:R-:W-:Y:S02]  /*4dd0*/  SEL R13, R4, R3, !P0 ;  /* 0x00000003040d7207 */ /* 0x000fe40004000000 */
[----:B------:R-:W-:-:S07]  /*4de0*/  SEL R20, R3, R4, !P0 ;  /* 0x0000000403147207 */ /* 0x000fce0004000000 */
.L_x_101:
[----:B------:R-:W-:-:S08]  /*4df0*/  NOP ;  /* 0x0000000000007918 */ /* 0x000fd00000000000 */
[----:B------:R-:W0:-:S00]  /*4e00*/  USETMAXREG.DEALLOC.CTAPOOL 0x28 ;  /* 0x00000028000079c8 */ /* 0x000e0000080e0500 */
[----:B0-----:R-:W-:-:S13]  /*4e10*/  ISETP.NE.AND P0, PT, R0, RZ, PT ;  /* 0x000000ff0000720c */ /* 0x001fda0003f05270 */
[----:B------:R-:W-:Y:S05]  /*4e20*/  @P0 EXIT ;  /* 0x000000000000094d */ /* 0x000fea0003800000 */
[----:B------:R-:W-:Y:S01]  /*4e30*/  LOP3.LUT P0, RZ, R8, 0xff, RZ, 0xc0, !PT ;  /* 0x000000ff08ff7812 */ /* 0x000fe2000780c0ff */
[----:B------:R-:W-:Y:S02]  /*4e40*/  IMAD.MOV.U32 R0, RZ, RZ, 0x1 ;  /* 0x00000001ff007424 */ /* 0x000fe400078e00ff */
[----:B------:R-:W-:-:S10]  /*4e50*/  IMAD.MOV.U32 R3, RZ, RZ, RZ ;  /* 0x000000ffff037224 */ /* 0x000fd400078e00ff */
[----:B------:R-:W-:Y:S05]  /*4e60*/  @!P0 BRA `(.L_x_104) ;  /* 0x0000000c00408947 */ /* 0x000fea0003800000 */
[----:B------:R-:W0:Y:S01]  /*4e70*/  LDC R0, c[0x0][0x28c] ;  /* 0x0000a300ff007b82 */ /* 0x000e220000000800 */
[----:B------:R-:W-:Y:S01]  /*4e80*/  ULDC UR5, c[0x0][0x658] ;  /* 0x0001960000057ab9 */ /* 0x000fe20000000800 */
[----:B------:R-:W-:Y:S01]  /*4e90*/  UMOV UR7, 0xffffffff ;  /* 0xffffffff00077882 */ /* 0x000fe20000000000 */
[----:B------:R-:W-:Y:S01]  /*4ea0*/  ULDC UR6, c[0x0][0xc] ;  /* 0x0000030000067ab9 */ /* 0x000fe20000000800 */
[----:B------:R-:W-:Y:S01]  /*4eb0*/  USHF.L.U32 UR8, UR7, UR5, URZ ;  /* 0x0000000507087299 */ /* 0x000fe2000800063f */
[----:B------:R-:W-:Y:S01]  /*4ec0*/  BSSY B0, `(.L_x_104) ;  /* 0x00000ca000007945 */ /* 0x000fe20003800000 */
[----:B------:R-:W-:Y:S01]  /*4ed0*/  UMOV UR9, 0x1 ;  /* 0x0000000100097882 */ /* 0x000fe20000000000 */
[----:B------:R-:W-:Y:S01]  /*4ee0*/  ULDC UR7, c[0x0][0x10] ;  /* 0x0000040000077ab9 */ /* 0x000fe20000000800 */
[----:B------:R-:W1:Y:S01]  /*4ef0*/  S2UR UR10, SR_CgaCtaId ;  /* 0x00000000000a79c3 */ /* 0x000e620000008800 */
[----:B------:R-:W-:Y:S01]  /*4f00*/  UIMAD.WIDE.U32 UR6, UR6, UR7, URZ ;  /* 0x00000007060672a5 */ /* 0x000fe2000f8e003f */
[----:B------:R-:W-:Y:S01]  /*4f10*/  IMAD.MOV.U32 R9, RZ, RZ, 0x1 ;  /* 0x00000001ff097424 */ /* 0x000fe200078e00ff */
[----:B------:R-:W-:Y:S01]  /*4f20*/  USHF.L.U32 UR18, UR9, UR5, URZ ;  /* 0x0000000509127299 */ /* 0x000fe2000800063f */
[----:B------:R-:W-:Y:S01]  /*4f30*/  LOP3.LUT R8, R19, 0x2, RZ, 0xfc, !PT ;  /* 0x0000000213087812 */ /* 0x000fe200078efcff */
[----:B------:R-:W-:Y:S01]  /*4f40*/  ULDC UR4, c[0x0][0x600] ;  /* 0x0001800000047ab9 */ /* 0x000fe20000000800 */
[----:B------:R-:W-:Y:S01]  /*4f50*/  ULDC UR5, c[0x0][0x14] ;  /* 0x0000050000057ab9 */ /* 0x000fe20000000800 */
[----:B------:R-:W-:-:S02]  /*4f60*/  UIADD3 UR4, UR4, -0x1, URZ ;  /* 0xffffffff04047890 */ /* 0x000fc4000fffe03f */
[----:B------:R-:W-:Y:S02]  /*4f70*/  UIMAD.WIDE.U32 UR22, UR6, UR5, URZ ;  /* 0x00000005061672a5 */ /* 0x000fe4000f8e003f */
[----:B------:R-:W-:Y:S02]  /*4f80*/  UIMAD UR13, UR7, UR5, URZ ;  /* 0x00000005070d72a4 */ /* 0x000fe4000f8e023f */
[----:B------:R-:W-:Y:S02]  /*4f90*/  ULOP3.LUT UR17, URZ, UR8, URZ, 0x33, !UPT ;  /* 0x000000083f117292 */ /* 0x000fe4000f8e333f */
[----:B------:R-:W-:Y:S01]  /*4fa0*/  UIADD3 UR13, UR23, UR13, URZ ;  /* 0x0000000d170d7290 */ /* 0x000fe2000fffe03f */
[----:B0-----:R-:W-:Y:S01]  /*4fb0*/  VIADD R0, R0, 0x1f ;  /* 0x0000001f00007836 */ /* 0x001fe20000000000 */
[----:B------:R-:W-:-:S04]  /*4fc0*/  ULDC.64 UR24, c[0x0][0x198] ;  /* 0x0000660000187ab9 */ /* 0x000fc80000000a00 */
[----:B------:R-:W-:Y:S01]  /*4fd0*/  SHF.R.S32.HI R3, RZ, 0x1f, R0 ;  /* 0x0000001fff037819 */ /* 0x000fe20000011400 */
[----:B-1----:R-:W-:-:S03]  /*4fe0*/  IMAD.U32 R11, RZ, RZ, UR10 ;  /* 0x0000000aff0b7e24 */ /* 0x002fc6000f8e00ff */
[----:B------:R-:W-:Y:S01]  /*4ff0*/  LEA.HI R3, R3, R0, RZ, 0x5 ;  /* 0x0000000003037211 */ /* 0x000fe200078f28ff */
[----:B------:R-:W-:-:S03]  /*5000*/  IMAD.MOV.U32 R0, RZ, RZ, 0x1 ;  /* 0x00000001ff007424 */ /* 0x000fc600078e00ff */
[----:B------:R-:W-:Y:S01]  /*5010*/  SHF.R.S32.HI R10, RZ, 0x5, R3 ;  /* 0x00000005ff0a7819 */ /* 0x000fe20000011403 */
[----:B------:R-:W-:-:S04]  /*5020*/  IMAD.MOV.U32 R3, RZ, RZ, RZ ;  /* 0x000000ffff037224 */ /* 0x000fc800078e00ff */
[----:B------:R-:W-:-:S07]  /*5030*/  VIADD R12, R10, 0x1 ;  /* 0x000000010a0c7836 */ /* 0x000fce0000000000 */
.L_x_115:
[----:B------:R-:W-:-:S03]  /*5040*/  UMOV UR5, 0xffffffff ;  /* 0xffffffff00057882 */ /* 0x000fc60000000000 */
[----:B------:R-:W-:Y:S05]  /*5050*/  BRA.DIV UR5, `(.L_x_105) ;  /* 0x0000000e05d07947 */ /* 0x000fea000b800000 */
[----:B------:R-:W-:-:S13]  /*5060*/  ELECT P6, URZ, PT ;  /* 0x00000000003f782f */ /* 0x000fda00038c0000 */
.L_x_127:
[----:B------:R-:W0:Y:S01]  /*5070*/  LDC R4, c[0x0][0x28c] ;  /* 0x0000a300ff047b82 */ /* 0x000e220000000800 */
[----:B------:R-:W-:Y:S01]  /*5080*/  BSSY B1, `(.L_x_106) ;  /* 0x000003b000017945 */ /* 0x000fe20003800000 */
[----:B0-----:R-:W-:-:S13]  /*5090*/  ISETP.LT.OR P6, PT, R4, 0x1, !P6 ;  /* 0x000000010400780c */ /* 0x001fda00077c1670 */
[----:B------:R-:W-:Y:S05]  /*50a0*/  @P6 BRA `(.L_x_107) ;  /* 0x0000000000e06947 */ /* 0x000fea0003800000 */
[----:B------:R-:W-:Y:S02]  /*50b0*/  IMAD R20, R20, 0x2, R11 ;  /* 0x0000000214147824 */ /* 0x000fe400078e020b */
[----:B------:R-:W-:Y:S02]  /*50c0*/  IMAD.SHL.U32 R21, R13, 0x40, RZ ;  /* 0x000000400d157824 */ /* 0x000fe400078e00ff */
[----:B------:R-:W-:Y:S02]  /*50d0*/  IMAD.MOV.U32 R22, RZ, RZ, RZ ;  /* 0x000000ffff167224 */ /* 0x000fe400078e00ff */
[----:B------:R-:W-:Y:S02]  /*50e0*/  IMAD.MOV.U32 R4, RZ, RZ, R12 ;  /* 0x000000ffff047224 */ /* 0x000fe400078e000c */
[----:B------:R-:W-:Y:S02]  /*50f0*/  IMAD.MOV.U32 R5, RZ, RZ, R0 ;  /* 0x000000ffff057224 */ /* 0x000fe400078e0000 */
[----:B------:R-:W-:-:S02]  /*5100*/  IMAD.MOV.U32 R14, RZ, RZ, R3 ;  /* 0x000000ffff0e7224 */ /* 0x000fc400078e0003 */
[----:B------:R-:W-:-:S07]  /*5110*/  IMAD.SHL.U32 R15, R20, 0x40, RZ ;  /* 0x00000040140f7824 */ /* 0x000fce00078e00ff */
.L_x_110:
[----:B------:R-:W0:Y:S01]  /*5120*/  S2UR UR5, SR_CgaCtaId ;  /* 0x00000000000579c3 */ /* 0x000e220000008800 */
[----:B------:R-:W-:Y:S02]  /*5130*/  MOV R20, 0x400 ;  /* 0x0000040000147802 */ /* 0x000fe40000000f00 */
[----:B------:R-:W-:Y:S02]  /*5140*/  SHF.L.U32 R7, R5, 0x1f, RZ ;  /* 0x0000001f05077819 */ /* 0x000fe400000006ff */
[----:B------:R-:W-:-:S13]  /*5150*/  LOP3.LUT P1, RZ, R18, 0x7f, RZ, 0xc0, !PT ;  /* 0x0000007f12ff7812 */ /* 0x000fda000782c0ff */
[----:B------:R-:W1:Y:S01]  /*5160*/  @!P1 LDC R13, c[0x0][0x500] ;  /* 0x00014000ff0d9b82 */ /* 0x000e620000000800 */
[----:B0-----:R-:W-:-:S05]  /*5170*/  IMAD.U32 R11, RZ, RZ, UR5 ;  /* 0x00000005ff0b7e24 */ /* 0x001fca000f8e00ff */
[----:B------:R-:W-:-:S05]  /*5180*/  LEA R23, R11, R20, 0x18 ;  /* 0x000000140b177211 */ /* 0x000fca00078ec0ff */
[----:B------:R-:W-:-:S04]  /*5190*/  IMAD R20, R14, 0x8, R23 ;  /* 0x000000080e147824 */ /* 0x000fc800078e0217 */
[----:B------:R-:W0:Y:S02]  /*51a0*/  SYNCS.PHASECHK.TRANS64.TRYWAIT P0, [R20+URZ+0x28], R7 ;  /* 0x00002807140075a7 */ /* 0x000e24000800017f */
[----:B01----:R-:W-:Y:S05]  /*51b0*/  @!P0 BRA `(.L_x_108) ;  /* 0x0000000c00988947 */ /* 0x003fea0003800000 */
.L_x_128:
[----:B0-----:R-:W-:Y:S01]  /*51c0*/  PRMT R7, R8, 0x9910, RZ ;  /* 0x0000991008077816 */ /* 0x001fe200000000ff */
[----:B------:R0:W-:Y:S03]  /*51d0*/  @!P1 SYNCS.ARRIVE.TRANS64 RZ, [R20+URZ], R13 ;  /* 0x0000000d14ff99a7 */ /* 0x0001e6000800003f */
[----:B------:R-:W-:-:S13]  /*51e0*/  ISETP.NE.AND P0, PT, R7, 0x2, PT ;  /* 0x000000020700780c */ /* 0x000fda0003f05270 */
[----:B0-----:R-:W-:Y:S05]  /*51f0*/  @P0 BRA `(.L_x_109) ;  /* 0x0000000000040947 */ /* 0x001fea0003800000 */
[----:B------:R-:W-:Y:S01]  /*5200*/  BPT.TRAP 0x1 ;  /* 0x000000040000795c */ /* 0x000fe20000300000 */
.L_x_109:
[----:B------:R-:W-:Y:S01]  /*5210*/  IMAD R7, R14, 0x2, R11 ;  /* 0x000000020e077824 */ /* 0x000fe200078e020b */
[----:B------:R-:W-:Y:S01]  /*5220*/  R2UR UR9, R20 ;  /* 0x00000000140972ca */ /* 0x000fe200000e0000 */
[----:B------:R-:W-:Y:S01]  /*5230*/  VIADD R4, R4, 0xffffffff ;  /* 0xffffffff04047836 */ /* 0x000fe20000000000 */
[----:B------:R-:W-:Y:S01]  /*5240*/  UIADD3 UR6, UP0, UR24, 0xf0, URZ ;  /* 0x000000f018067890 */ /* 0x000fe2000ff1e03f */
[----:B------:R-:W-:Y:S01]  /*5250*/  IMAD.SHL.U32 R7, R7, 0x800, RZ ;  /* 0x0000080007077824 */ /* 0x000fe200078e00ff */
[----:B------:R-:W-:Y:S01]  /*5260*/  R2UR UR11, R15 ;  /* 0x000000000f0b72ca */ /* 0x000fe200000e0000 */
[----:B------:R-:W-:Y:S01]  /*5270*/  UIADD3 UR26, UP1, UR24, 0x1f0, URZ ;  /* 0x000001f0181a7890 */ /* 0x000fe2000ff3e03f */
[----:B------:R-:W-:Y:S01]  /*5280*/  R2UR UR10, R22 ;  /* 0x00000000160a72ca */ /* 0x000fe200000e0000 */
[--C-:B------:R-:W-:Y:S01]  /*5290*/  IMAD R7, R7, 0x4, R23.reuse ;  /* 0x0000000407077824 */ /* 0x100fe200078e0217 */
[----:B------:R-:W-:Y:S01]  /*52a0*/  R2UR UR12, R6 ;  /* 0x00000000060c72ca */ /* 0x000fe200000e0000 */
[C---:B------:R-:W-:Y:S01]  /*52b0*/  IMAD R23, R14.reuse, 0x2000, R23 ;  /* 0x000020000e177824 */ /* 0x040fe200078e0217 */
[----:B------:R-:W-:Y:S01]  /*52c0*/  R2UR UR19, R21 ;  /* 0x00000000151372ca */ /* 0x000fe200000e0000 */
[----:B------:R-:W-:Y:S01]  /*52d0*/  UIADD3.X UR7, URZ, UR25, URZ, UP0, !UPT ;  /* 0x000000193f077290 */ /* 0x000fe200087fe43f */
[----:B------:R-:W-:Y:S01]  /*52e0*/  R2UR UR5, R7 ;  /* 0x00000000070572ca */ /* 0x000fe200000e0000 */
[----:B------:R-:W-:Y:S01]  /*52f0*/  VIADD R14, R14, 0x1 ;  /* 0x000000010e0e7836 */ /* 0x000fe20000000000 */
[----:B------:R-:W-:Y:S01]  /*5300*/  R2UR UR8, R23 ;  /* 0x00000000170872ca */ /* 0x000fe200000e0000 */
[----:B------:R-:W-:Y:S01]  /*5310*/  UIADD3.X UR27, URZ, UR25, URZ, UP1, !UPT ;  /* 0x000000193f1b7290 */ /* 0x000fe20008ffe43f */
[----:B------:R-:W-:Y:S01]  /*5320*/  ISETP.GT.AND P1, PT, R4, 0x1, PT ;  /* 0x000000010400780c */ /* 0x000fe20003f24270 */
[----:B------:R-:W-:Y:S01]  /*5330*/  UMOV UR20, 0x30000 ;  /* 0x0003000000147882 */ /* 0x000fe20000000000 */
[----:B------:R-:W-:Y:S01]  /*5340*/  UMOV UR14, 0x0 ;  /* 0x00000000000e7882 */ /* 0x000fe20000000000 */
[----:B------:R-:W-:Y:S01]  /*5350*/  UMOV UR15, 0x10000000 ;  /* 0x10000000000f7882 */ /* 0x000fe20000000000 */
[----:B------:R-:W-:Y:S01]  /*5360*/  ISETP.NE.AND P0, PT, R14, 0x5, PT ;  /* 0x000000050e00780c */ /* 0x000fe20003f05270 */
[----:B------:R-:W-:-:S03]  /*5370*/  VIADD R22, R22, 0x20 ;  /* 0x0000002016167836 */ /* 0x000fc60000000000 */
[----:B------:R-:W-:Y:S01]  /*5380*/  SEL R20, RZ, 0x1, P0 ;  /* 0x00000001ff147807 */ /* 0x000fe20000000000 */
[----:B------:R-:W-:Y:S01]  /*5390*/  UIADD3 UR5, UR5, 0x100, URZ ;  /* 0x0000010005057890 */ /* 0x000fe2000fffe03f */
[----:B------:R-:W-:Y:S01]  /*53a0*/  SEL R14, R14, RZ, P0 ;  /* 0x000000ff0e0e7207 */ /* 0x000fe20000000000 */
[----:B------:R-:W-:Y:S01]  /*53b0*/  UIADD3 UR16, UR8, 0x14100, URZ ;  /* 0x0001410008107890 */ /* 0x000fe2000fffe03f */
[----:B------:R-:W-:-:S04]  /*53c0*/  LOP3.LUT R5, R5, R20, RZ, 0x3c, !PT ;  /* 0x0000001405057212 */ /* 0x000fc800078e3cff */
[----:B------:R-:W-:Y:S02]  /*53d0*/  UMOV UR8, UR5 ;  /* 0x0000000500087c82 */ /* 0x000fe40008000000 */
[----:B------:R0:W-:Y:S02]  /*53e0*/  UTMALDG.3D.MULTICAST [UR8], [UR6], UR20, desc[UR14] ;  /* 0x00000e08060073b4 */ /* 0x0001e40008011814 */
[----:B0-----:R-:W-:Y:S01]  /*53f0*/  UMOV UR8, UR16 ;  /* 0x0000001000087c82 */ /* 0x001fe20008000000 */
[----:B------:R-:W-:Y:S02]  /*5400*/  UMOV UR11, UR19 ;  /* 0x00000013000b7c82 */ /* 0x000fe40008000000 */
[----:B------:R0:W-:Y:S02]  /*5410*/  UTMALDG.3D [UR8], [UR26], desc[UR14] ;  /* 0x00000e081a0075b4 */ /* 0x0001e40008011000 */
[----:B0-----:R-:W-:Y:S05]  /*5420*/  @P1 BRA `(.L_x_110) ;  /* 0xfffffffc003c1947 */ /* 0x001fea000383ffff */
.L_x_107:
[----:B------:R-:W-:Y:S05]  /*5430*/  BSYNC B1 ;  /* 0x0000000000017941 */ /* 0x000fea0003800000 */
.L_x_106:
[----:B------:R-:W-:Y:S01]  /*5440*/  LOP3.LUT P1, RZ, R9, 0xff, RZ, 0xc0, !PT ;  /* 0x000000ff09ff7812 */ /* 0x000fe2000782c0ff */
[C---:B------:R-:W-:Y:S01]  /*5450*/  IMAD.IADD R6, R10.reuse, 0x1, R3 ;  /* 0x000000010a067824 */ /* 0x040fe200078e0203 */
[----:B------:R-:W-:Y:S01]  /*5460*/  ULDC.64 UR6, c[0x0][0x650] ;  /* 0x0001940000067ab9 */ /* 0x000fe20000000a00 */
[----:B------:R-:W-:Y:S01]  /*5470*/  ISETP.GE.U32.AND P2, PT, R10, 0x5, PT ;  /* 0x000000050a00780c */ /* 0x000fe20003f46070 */
[----:B------:R-:W-:Y:S01]  /*5480*/  BSSY B1, `(.L_x_111) ;  /* 0x000006b000017945 */ /* 0x000fe20003800000 */
[----:B------:R-:W-:Y:S01]  /*5490*/  IMAD.MOV.U32 R20, RZ, RZ, -0x1 ;  /* 0xffffffffff147424 */ /* 0x000fe200078e00ff */
[----:B------:R-:W-:Y:S01]  /*54a0*/  ISETP.GT.U32.AND P0, PT, R6, 0x4, PT ;  /* 0x000000040600780c */ /* 0x000fe20003f04070 */
[----:B------:R-:W-:Y:S01]  /*54b0*/  IMAD.MOV.U32 R13, RZ, RZ, -0x1 ;  /* 0xffffffffff0d7424 */ /* 0x000fe200078e00ff */
[----:B------:R-:W-:Y:S02]  /*54c0*/  PRMT R9, RZ, 0x7610, R9 ;  /* 0x00007610ff097816 */ /* 0x000fe40000000009 */
[----:B------:R-:W-:-:S03]  /*54d0*/  ISETP.LT.U32.AND P0, PT, R10, 0x5, P0 ;  /* 0x000000050a00780c */ /* 0x000fc60000701070 */
[----:B------:R-:W0:Y:S01]  /*54e0*/  @P1 S2R R11, SR_CgaCtaId ;  /* 0x00000000000b1919 */ /* 0x000e220000008800 */
[----:B------:R-:W-:-:S04]  /*54f0*/  @P1 MOV R4, 0x400 ;  /* 0x0000040000041802 */ /* 0x000fc80000000f00 */
[----:B0-----:R-:W-:Y:S01]  /*5500*/  @P1 LEA R3, R11, R4, 0x18 ;  /* 0x000000040b031211 */ /* 0x001fe200078ec0ff */
[----:B------:R-:W-:-:S03]  /*5510*/  IMAD.WIDE.U32 R4, R6, -0x33333333, RZ ;  /* 0xcccccccd06047825 */ /* 0x000fc600078e00ff */
[----:B------:R0:W-:Y:S01]  /*5520*/  @P1 SYNCS.ARRIVE.TRANS64.A1T0 RZ, [R3+URZ+0x68], RZ ;  /* 0x000068ff03ff19a7 */ /* 0x0001e2000810003f */
[----:B------:R-:W-:Y:S02]  /*5530*/  IADD3 R16, P1, R16, UR22, RZ ;  /* 0x0000001610107c10 */ /* 0x000fe4000ff3e0ff */
[----:B------:R-:W-:Y:S02]  /*5540*/  SHF.R.U32.HI R5, RZ, 0x2, R5 ;  /* 0x00000002ff057819 */ /* 0x000fe40000011605 */
[----:B------:R-:W-:Y:S02]  /*5550*/  IADD3.X R17, R17, UR13, RZ, P1, !PT ;  /* 0x0000000d11117c10 */ /* 0x000fe40008ffe4ff */
[----:B------:R-:W-:Y:S02]  /*5560*/  PRMT R4, RZ, 0x7610, R4 ;  /* 0x00007610ff047816 */ /* 0x000fe40000000004 */
[----:B0-----:R-:W-:Y:S02]  /*5570*/  SEL R3, RZ, 0x1, !P0 ;  /* 0x00000001ff037807 */ /* 0x001fe40004000000 */
[----:B------:R-:W-:-:S02]  /*5580*/  ISETP.GE.U32.AND P0, PT, R16, UR6, PT ;  /* 0x0000000610007c0c */ /* 0x000fc4000bf06070 */
[----:B------:R-:W-:Y:S01]  /*5590*/  LOP3.LUT R0, R0, R3, RZ, 0x3c, !PT ;  /* 0x0000000300007212 */ /* 0x000fe200078e3cff */
[----:B------:R-:W-:Y:S01]  /*55a0*/  IMAD R3, R5, -0x5, R6 ;  /* 0xfffffffb05037824 */ /* 0x000fe200078e0206 */
[----:B------:R-:W-:Y:S01]  /*55b0*/  ISETP.GE.U32.AND.EX P0, PT, R17, UR7, PT, P0 ;  /* 0x0000000711007c0c */ /* 0x000fe2000bf06100 */
[----:B------:R-:W-:Y:S01]  /*55c0*/  IMAD.MOV.U32 R6, RZ, RZ, -0x1 ;  /* 0xffffffffff067424 */ /* 0x000fe200078e00ff */
[----:B------:R-:W-:-:S11]  /*55d0*/  @P2 LOP3.LUT R0, R0, 0x1, R5, 0x78, !PT ;  /* 0x0000000100002812 */ /* 0x000fd600078e7805 */
[----:B------:R-:W-:Y:S05]  /*55e0*/  @P0 BRA `(.L_x_112) ;  /* 0x0000000400500947 */ /* 0x000fea0003800000 */
[----:B------:R-:W0:Y:S01]  /*55f0*/  S2R R15, SR_CTAID.X ;  /* 0x00000000000f7919 */ /* 0x000e220000002500 */
[----:B------:R-:W-:Y:S01]  /*5600*/  ULDC.64 UR6, c[0x0][0x628] ;  /* 0x00018a0000067ab9 */ /* 0x000fe20000000a00 */
[----:B------:R-:W1:Y:S01]  /*5610*/  LDC R20, c[0x0][0x144] ;  /* 0x00005100ff147b82 */ /* 0x000e620000000800 */
[----:B------:R-:W-:Y:S01]  /*5620*/  ISETP.NE.U32.AND P0, PT, RZ, UR6, PT ;  /* 0x00000006ff007c0c */ /* 0x000fe2000bf05070 */
[----:B------:R-:W2:Y:S01]  /*5630*/  S2R R13, SR_CTAID.Y ;  /* 0x00000000000d7919 */ /* 0x000ea20000002600 */
[----:B------:R-:W-:Y:S01]  /*5640*/  ULDC UR8, c[0x0][0x630] ;  /* 0x00018c0000087ab9 */ /* 0x000fe20000000800 */
[----:B------:R-:W-:Y:S01]  /*5650*/  ULDC UR9, c[0x0][0x150] ;  /* 0x0000540000097ab9 */ /* 0x000fe20000000800 */
[----:B------:R-:W-:Y:S01]  /*5660*/  ISETP.NE.AND.EX P0, PT, RZ, UR7, PT, P0 ;  /* 0x00000007ff007c0c */ /* 0x000fe2000bf05300 */
[----:B------:R-:W-:Y:S02]  /*5670*/  IMAD.MOV.U32 R4, RZ, RZ, R16 ;  /* 0x000000ffff047224 */ /* 0x000fe400078e0010 */
[----:B------:R-:W-:Y:S01]  /*5680*/  IMAD.MOV.U32 R5, RZ, RZ, R17 ;  /* 0x000000ffff057224 */ /* 0x000fe200078e0011 */
[----:B0-----:R-:W-:-:S09]  /*5690*/  I2FP.F32.U32 R22, R15 ;  /* 0x0000000f00167245 */ /* 0x001fd20000201000 */
[----:B------:R-:W-:Y:S05]  /*56a0*/  @!P0 BRA `(.L_x_113) ;  /* 0x0000000000288947 */ /* 0x000fea0003800000 */
[----:B------:R-:W-:Y:S02]  /*56b0*/  ULDC UR5, c[0x0][0x634] ;  /* 0x00018d0000057ab9 */ /* 0x000fe40000000800 */
[----:B------:R-:W-:-:S05]  /*56c0*/  IADD3 R5, P0, R16, UR5, RZ ;  /* 0x0000000510057c10 */ /* 0x000fca000ff1e0ff */
[----:B------:R-:W-:-:S04]  /*56d0*/  IMAD.X R21, RZ, RZ, R17, P0 ;  /* 0x000000ffff157224 */ /* 0x000fc800000e0611 */
[----:B------:R-:W-:-:S04]  /*56e0*/  IMAD.WIDE.U32 R6, R21, UR6, RZ ;  /* 0x0000000615067c25 */ /* 0x000fc8000f8e00ff */
[----:B------:R-:W-:-:S04]  /*56f0*/  IMAD.WIDE.U32 R6, P0, R5, UR7, R6 ;  /* 0x0000000705067c25 */ /* 0x000fc8000f800006 */
[----:B------:R-:W-:-:S04]  /*5700*/  IMAD.WIDE.U32 R4, R5, UR6, RZ ;  /* 0x0000000605047c25 */ /* 0x000fc8000f8e00ff */
[----:B------:R-:W-:Y:S01]  /*5710*/  IMAD.MOV.U32 R4, RZ, RZ, R7 ;  /* 0x000000ffff047224 */ /* 0x000fe200078e0007 */
[----:B------:R-:W-:Y:S01]  /*5720*/  IADD3 RZ, P1, R5, R6, RZ ;  /* 0x0000000605ff7210 */ /* 0x000fe20007f3e0ff */
[----:B------:R-:W-:-:S04]  /*5730*/  IMAD.X R5, RZ, RZ, RZ, P0 ;  /* 0x000000ffff057224 */ /* 0x000fc800000e06ff */
[----:B------:R-:W-:-:S08]  /*5740*/  IMAD.WIDE.U32.X R4, R21, UR7, R4, P1 ;  /* 0x0000000715047c25 */ /* 0x000fd000088e0404 */
.L_x_113:
[----:B------:R-:W-:Y:S01]  /*5750*/  FMUL R22, R22, UR9 ;  /* 0x0000000916167c20 */ /* 0x000fe20008400000 */
[--C-:B------:R-:W-:Y:S01]  /*5760*/  SHF.R.U64 R14, R4, UR8, R5.reuse ;  /* 0x00000008040e7c19 */ /* 0x100fe20008001205 */
[----:B------:R-:W-:Y:S01]  /*5770*/  ULDC.64 UR6, c[0x0][0x620] ;  /* 0x0001880000067ab9 */ /* 0x000fe20000000a00 */
[----:B------:R-:W-:Y:S01]  /*5780*/  SHF.R.U32.HI R4, RZ, UR8, R5 ;  /* 0x00000008ff047c19 */ /* 0x000fe20008011605 */
[----:B------:R-:W-:Y:S01]  /*5790*/  ULDC.64 UR8, c[0x0][0x640] ;  /* 0x0001900000087ab9 */ /* 0x000fe20000000a00 */
[----:B------:R-:W-:Y:S01]  /*57a0*/  IADD3 R5, P0, RZ, -R14, RZ ;  /* 0x8000000eff057210 */ /* 0x000fe20007f1e0ff */
[----:B------:R-:W0:Y:S01]  /*57b0*/  F2I.U32.TRUNC.NTZ R22, R22 ;  /* 0x0000001600167305 */ /* 0x000e22000020f000 */
[----:B------:R-:W-:-:S03]  /*57c0*/  ULDC UR5, c[0x0][0x618] ;  /* 0x0001860000057ab9 */ /* 0x000fc60000000800 */
[----:B------:R-:W-:Y:S01]  /*57d0*/  IMAD.X R4, RZ, RZ, ~R4, P0 ;  /* 0x000000ffff047224 */ /* 0x000fe200000e0e04 */
[----:B------:R-:W-:-:S03]  /*57e0*/  ISETP.NE.U32.AND P0, PT, RZ, UR8, PT ;  /* 0x00000008ff007c0c */ /* 0x000fc6000bf05070 */
[----:B------:R-:W-:Y:S01]  /*57f0*/  IMAD R4, R4, UR6, RZ ;  /* 0x0000000604047c24 */ /* 0x000fe2000f8e02ff */
[----:B------:R-:W-:-:S03]  /*5800*/  ISETP.NE.AND.EX P0, PT, RZ, UR9, PT, P0 ;  /* 0x00000009ff007c0c */ /* 0x000fc6000bf05300 */
[C---:B------:R-:W-:Y:S02]  /*5810*/  IMAD R7, R5.reuse, UR7, R4 ;  /* 0x0000000705077c24 */ /* 0x040fe4000f8e0204 */
[----:B------:R-:W-:Y:S01]  /*5820*/  IMAD.WIDE.U32 R4, R5, UR6, R16 ;  /* 0x0000000605047c25 */ /* 0x000fe2000f8e0010 */
[----:B------:R-:W-:-:S03]  /*5830*/  ULDC UR6, c[0x0][0x154] ;  /* 0x0000550000067ab9 */ /* 0x000fc60000000800 */
[----:B0-----:R-:W-:Y:S02]  /*5840*/  IMAD.MOV R6, RZ, RZ, -R22 ;  /* 0x000000ffff067224 */ /* 0x001fe400078e0a16 */
[----:B------:R-:W-:Y:S02]  /*5850*/  IMAD.IADD R5, R5, 0x1, R7 ;  /* 0x0000000105057824 */ /* 0x000fe400078e0207 */
[----:B-1----:R-:W-:Y:S01]  /*5860*/  IMAD R15, R20, R6, R15 ;  /* 0x00000006140f7224 */ /* 0x002fe200078e020f */
[----:B--2---:R-:W-:Y:S01]  /*5870*/  I2FP.F32.U32 R6, R13 ;  /* 0x0000000d00067245 */ /* 0x004fe20000201000 */
[----:B------:R-:W0:Y:S01]  /*5880*/  LDC R20, c[0x0][0x148] ;  /* 0x00005200ff147b82 */ /* 0x000e220000000800 */
[--C-:B------:R-:W-:Y:S02]  /*5890*/  SHF.R.U64 R21, R4, UR5, R5.reuse ;  /* 0x0000000504157c19 */ /* 0x100fe40008001205 */
[----:B------:R-:W-:Y:S01]  /*58a0*/  SHF.R.U32.HI R4, RZ, UR5, R5 ;  /* 0x00000005ff047c19 */ /* 0x000fe20008011605 */
[----:B------:R-:W-:Y:S01]  /*58b0*/  FMUL R6, R6, UR6 ;  /* 0x0000000606067c20 */ /* 0x000fe20008400000 */
[----:B------:R-:W-:-:S02]  /*58c0*/  ULDC UR5, c[0x0][0x608] ;  /* 0x0001820000057ab9 */ /* 0x000fc40000000800 */
[--C-:B------:R-:W-:Y:S01]  /*58d0*/  SHF.R.U64 R23, R21, UR5, R4.reuse ;  /* 0x0000000515177c19 */ /* 0x100fe20008001204 */
[----:B------:R1:W2:Y:S01]  /*58e0*/  F2I.U32.TRUNC.NTZ R24, R6 ;  /* 0x0000000600187305 */ /* 0x0002a2000020f000 */
[----:B------:R-:W-:Y:S01]  /*58f0*/  SHF.R.U32.HI R4, RZ, UR5, R4 ;  /* 0x00000005ff047c19 */ /* 0x000fe20008011604 */
[----:B------:R-:W-:-:S03]  /*5900*/  ULDC UR5, c[0x0][0x658] ;  /* 0x0001960000057ab9 */ /* 0x000fc60000000800 */
[--C-:B------:R-:W-:Y:S02]  /*5910*/  SHF.R.U64 R22, R23, UR5, R4.reuse ;  /* 0x0000000517167c19 */ /* 0x100fe40008001204 */
[----:B------:R-:W-:-:S03]  /*5920*/  SHF.R.U32.HI R25, RZ, UR5, R4 ;  /* 0x00000005ff197c19 */ /* 0x000fc60008011604 */
[----:B------:R-:W-:Y:S02]  /*5930*/  IMAD.MOV.U32 R4, RZ, RZ, R22 ;  /* 0x000000ffff047224 */ /* 0x000fe400078e0016 */
[----:B------:R-:W-:Y:S01]  /*5940*/  IMAD.MOV.U32 R5, RZ, RZ, R25 ;  /* 0x000000ffff057224 */ /* 0x000fe200078e0019 */
[----:B-1----:R-:W-:Y:S06]  /*5950*/  @!P0 BRA `(.L_x_114) ;  /* 0x0000000000288947 */ /* 0x002fec0003800000 */
        /* <DEDUP_REMOVED lines=10> */
.L_x_114:
[----:B------:R-:W-:Y:S01]  /*5a00*/  ISETP.NE.AND P0, PT, R2, 0x1, PT ;  /* 0x000000010200780c */ /* 0x000fe20003f05270 */
[----:B------:R-:W-:Y:S01]  /*5a10*/  ULDC UR5, c[0x0][0x648] ;  /* 0x0001920000057ab9 */ /* 0x000fe20000000800 */
[----:B------:R-:W-:Y:S01]  /*5a20*/  LOP3.LUT R23, R23, UR17, RZ, 0xc0, !PT ;  /* 0x0000001117177c12 */ /* 0x000fe2000f8ec0ff */
[----:B--2---:R-:W-:Y:S01]  /*5a30*/  IMAD.MOV R24, RZ, RZ, -R24 ;  /* 0x000000ffff187224 */ /* 0x004fe200078e0a18 */
[----:B------:R-:W-:Y:S01]  /*5a40*/  SHF.R.U64 R4, R4, UR5, R5 ;  /* 0x0000000504047c19 */ /* 0x000fe20008001205 */
[----:B------:R-:W-:Y:S01]  /*5a50*/  ULDC UR5, c[0x0][0x638] ;  /* 0x00018e0000057ab9 */ /* 0x000fe20000000800 */
[----:B------:R-:W-:Y:S01]  /*5a60*/  LOP3.LUT R21, R21, UR4, RZ, 0xc0, !PT ;  /* 0x0000000415157c12 */ /* 0x000fe2000f8ec0ff */
[----:B------:R-:W-:Y:S01]  /*5a70*/  ULDC UR6, c[0x0][0x610] ;  /* 0x0001840000067ab9 */ /* 0x000fe20000000800 */
[----:B------:R-:W-:Y:S02]  /*5a80*/  IMAD.MOV.U32 R6, RZ, RZ, R14 ;  /* 0x000000ffff067224 */ /* 0x000fe400078e000e */
[----:B------:R-:W-:-:S02]  /*5a90*/  IMAD.MOV R5, RZ, RZ, -R4 ;  /* 0x000000ffff057224 */ /* 0x000fc400078e0a04 */
[----:B------:R-:W-:Y:S02]  /*5aa0*/  IMAD R4, R4, UR18, R23 ;  /* 0x0000001204047c24 */ /* 0x000fe4000f8e0217 */
[----:B0-----:R-:W-:Y:S02]  /*5ab0*/  @P0 IMAD R15, R20, R24, R13 ;  /* 0x00000018140f0224 */ /* 0x001fe400078e020d */
[----:B------:R-:W-:Y:S01]  /*5ac0*/  IMAD R22, R5, UR5, R22 ;  /* 0x0000000505167c24 */ /* 0x000fe2000f8e0216 */
[----:B------:R-:W-:Y:S01]  /*5ad0*/  ULDC UR5, c[0x0][0x600] ;  /* 0x0001800000057ab9 */ /* 0x000fe20000000800 */
[----:B------:R-:W-:Y:S02]  /*5ae0*/  IMAD R15, R4, UR6, R15 ;  /* 0x00000006040f7c24 */ /* 0x000fe4000f8e020f */
[----:B------:R-:W-:Y:S02]  /*5af0*/  IMAD R22, R22, UR5, R21 ;  /* 0x0000000516167c24 */ /* 0x000fe4000f8e0215 */
[----:B------:R-:W-:-:S03]  /*5b00*/  IMAD.MOV.U32 R4, RZ, RZ, 0x1 ;  /* 0x00000001ff047424 */ /* 0x000fc600078e00ff */
[----:B------:R-:W-:Y:S02]  /*5b10*/  SEL R13, R22, R15, !P0 ;  /* 0x0000000f160d7207 */ /* 0x000fe40004000000 */
[----:B------:R-:W-:-:S07]  /*5b20*/  SEL R20, R15, R22, !P0 ;  /* 0x000000160f147207 */ /* 0x000fce0004000000 */
.L_x_112:
[----:B------:R-:W-:Y:S05]  /*5b30*/  BSYNC B1 ;  /* 0x0000000000017941 */ /* 0x000fea0003800000 */
.L_x_111:
[----:B------:R-:W-:-:S13]  /*5b40*/  LOP3.LUT P0, RZ, R4, 0xff, RZ, 0xc0, !PT ;  /* 0x000000ff04ff7812 */ /* 0x000fda000780c0ff */
[----:B------:R-:W-:Y:S05]  /*5b50*/  @P0 BRA `(.L_x_115) ;  /* 0xfffffff400380947 */ /* 0x000fea000383ffff */
[----:B------:R-:W-:Y:S05]  /*5b60*/  BSYNC B0 ;  /* 0x0000000000007941 */ /* 0x000fea0003800000 */
.L_x_104:
[----:B------:R-:W-:-:S03]  /*5b70*/  UMOV UR5, 0xffffffff ;  /* 0xffffffff00057882 */ /* 0x000fc60000000000 */
[----:B------:R-:W-:Y:S05]  /*5b80*/  BRA.DIV UR5, `(.L_x_116) ;  /* 0x0000000605387947 */ /* 0x000fea000b800000 */
[----:B------:R-:W-:-:S13]  /*5b90*/  ELECT P6, URZ, PT ;  /* 0x00000000003f782f */ /* 0x000fda00038c0000 */
.L_x_131:
[----:B------:R-:W-:Y:S04]  /*5ba0*/  BSSY B0, `(.L_x_117) ;  /* 0x0000034000007945 */ /* 0x000fe80003800000 */
[----:B------:R-:W-:Y:S05]  /*5bb0*/  @!P6 BRA `(.L_x_118) ;  /* 0x0000000000c8e947 */ /* 0x000fea0003800000 */
[----:B------:R-:W-:-:S04]  /*5bc0*/  LOP3.LUT R19, R19, 0x2, RZ, 0xfc, !PT ;  /* 0x0000000213137812 */ /* 0x000fc800078efcff */
[----:B------:R-:W-:-:S13]  /*5bd0*/  ISETP.NE.AND P0, PT, R19, 0x3, PT ;  /* 0x000000031300780c */ /* 0x000fda0003f05270 */
[----:B------:R-:W-:Y:S05]  /*5be0*/  @!P0 BRA `(.L_x_119) ;  /* 0x0000000000048947 */ /* 0x000fea0003800000 */
[----:B------:R-:W-:Y:S01]  /*5bf0*/  BPT.TRAP 0x1 ;  /* 0x000000040000795c */ /* 0x000fe20000300000 */
.L_x_119:
[----:B------:R-:W0:Y:S01]  /*5c00*/  S2R R5, SR_CgaCtaId ;  /* 0x0000000000057919 */ /* 0x000e220000008800 */
[----:B------:R-:W-:Y:S02]  /*5c10*/  MOV R2, 0x400 ;  /* 0x0000040000027802 */ /* 0x000fe40000000f00 */
[----:B------:R-:W-:Y:S02]  /*5c20*/  SHF.L.U32 R4, R0, 0x1f, RZ ;  /* 0x0000001f00047819 */ /* 0x000fe400000006ff */
[----:B0-----:R-:W-:-:S05]  /*5c30*/  LEA R2, R5, R2, 0x18 ;  /* 0x0000000205027211 */ /* 0x001fca00078ec0ff */
[----:B------:R-:W-:-:S04]  /*5c40*/  VIADD R2, R2, 0x28 ;  /* 0x0000002802027836 */ /* 0x000fc80000000000 */
[C---:B------:R-:W-:Y:S02]  /*5c50*/  IMAD R7, R3.reuse, 0x8, R2 ;  /* 0x0000000803077824 */ /* 0x040fe400078e0202 */
[----:B------:R-:W-:Y:S02]  /*5c60*/  VIADD R3, R3, 0x1 ;  /* 0x0000000103037836 */ /* 0x000fe40000000000 */
[----:B------:R-:W0:Y:S03]  /*5c70*/  SYNCS.PHASECHK.TRANS64.TRYWAIT P0, [R7+URZ], R4 ;  /* 0x00000004070075a7 */ /* 0x000e26000800017f */
[----:B------:R-:W-:-:S04]  /*5c80*/  ISETP.NE.AND P1, PT, R3, 0x5, PT ;  /* 0x000000050300780c */ /* 0x000fc80003f25270 */
[----:B------:R-:W-:Y:S02]  /*5c90*/  SEL R5, RZ, 0x1, P1 ;  /* 0x00000001ff057807 */ /* 0x000fe40000800000 */
[----:B------:R-:W-:Y:S02]  /*5ca0*/  SEL R3, R3, RZ, P1 ;  /* 0x000000ff03037207 */ /* 0x000fe40000800000 */
[----:B------:R-:W-:-:S03]  /*5cb0*/  LOP3.LUT R6, R0, R5, RZ, 0x3c, !PT ;  /* 0x0000000500067212 */ /* 0x000fc600078e3cff */
[----:B------:R-:W-:Y:S01]  /*5cc0*/  IMAD R8, R3, 0x8, R2 ;  /* 0x0000000803087824 */ /* 0x000fe200078e0202 */
[----:B------:R-:W-:Y:S01]  /*5cd0*/  SHF.L.U32 R5, R6, 0x1f, RZ ;  /* 0x0000001f06057819 */ /* 0x000fe200000006ff */
[----:B0-----:R-:W-:Y:S06]  /*5ce0*/  @!P0 BRA `(.L_x_120) ;  /* 0x0000000400008947 */ /* 0x001fec0003800000 */
.L_x_132:
[----:B------:R-:W1:Y:S01]  /*5cf0*/  SYNCS.PHASECHK.TRANS64.TRYWAIT P0, [R8+URZ], R5 ;  /* 0x00000005080075a7 */ /* 0x000e62000800017f */
[----:B------:R-:W-:-:S05]  /*5d00*/  VIADD R0, R3, 0x1 ;  /* 0x0000000103007836 */ /* 0x000fca0000000000 */
[----:B------:R-:W-:-:S04]  /*5d10*/  ISETP.NE.AND P1, PT, R0, 0x5, PT ;  /* 0x000000050000780c */ /* 0x000fc80003f25270 */
[----:B------:R-:W-:Y:S02]  /*5d20*/  SEL R3, RZ, 0x1, P1 ;  /* 0x00000001ff037807 */ /* 0x000fe40000800000 */
[----:B0-----:R-:W-:Y:S02]  /*5d30*/  SEL R7, R0, RZ, P1 ;  /* 0x000000ff00077207 */ /* 0x001fe40000800000 */
[----:B------:R-:W-:-:S03]  /*5d40*/  LOP3.LUT R6, R6, R3, RZ, 0x3c, !PT ;  /* 0x0000000306067212 */ /* 0x000fc600078e3cff */
[----:B------:R-:W-:Y:S01]  /*5d50*/  IMAD R9, R7, 0x8, R2 ;  /* 0x0000000807097824 */ /* 0x000fe200078e0202 */
[----:B------:R-:W-:Y:S01]  /*5d60*/  SHF.L.U32 R4, R6, 0x1f, RZ ;  /* 0x0000001f06047819 */ /* 0x000fe200000006ff */
[----:B-1----:R-:W-:Y:S06]  /*5d70*/  @!P0 BRA `(.L_x_121) ;  /* 0x0000000000f08947 */ /* 0x002fec0003800000 */
.L_x_133:
[----:B------:R-:W1:Y:S01]  /*5d80*/  SYNCS.PHASECHK.TRANS64.TRYWAIT P0, [R9+URZ], R4 ;  /* 0x00000004090075a7 */ /* 0x000e62000800017f */
[----:B------:R-:W-:-:S05]  /*5d90*/  VIADD R0, R7, 0x1 ;  /* 0x0000000107007836 */ /* 0x000fca0000000000 */
[----:B------:R-:W-:-:S04]  /*5da0*/  ISETP.NE.AND P1, PT, R0, 0x5, PT ;  /* 0x000000050000780c */ /* 0x000fc80003f25270 */
[----:B------:R-:W-:Y:S02]  /*5db0*/  SEL R3, RZ, 0x1, P1 ;  /* 0x00000001ff037807 */ /* 0x000fe40000800000 */
[----:B------:R-:W-:Y:S02]  /*5dc0*/  SEL R7, R0, RZ, P1 ;  /* 0x000000ff00077207 */ /* 0x000fe40000800000 */
[----:B------:R-:W-:-:S03]  /*5dd0*/  LOP3.LUT R11, R6, R3, RZ, 0x3c, !PT ;  /* 0x00000003060b7212 */ /* 0x000fc600078e3cff */
[----:B------:R-:W-:Y:S01]  /*5de0*/  IMAD R6, R7, 0x8, R2 ;  /* 0x0000000807067824 */ /* 0x000fe200078e0202 */
[----:B0-----:R-:W-:Y:S01]  /*5df0*/  SHF.L.U32 R5, R11, 0x1f, RZ ;  /* 0x0000001f0b057819 */ /* 0x001fe200000006ff */
[----:B-1----:R-:W-:Y:S06]  /*5e00*/  @!P0 BRA `(.L_x_122) ;  /* 0x0000000000e08947 */ /* 0x002fec0003800000 */
.L_x_134:
[----:B------:R-:W1:Y:S01]  /*5e10*/  SYNCS.PHASECHK.TRANS64.TRYWAIT P0, [R6+URZ], R5 ;  /* 0x00000005060075a7 */ /* 0x000e62000800017f */
[----:B------:R-:W-:-:S05]  /*5e20*/  VIADD R0, R7, 0x1 ;  /* 0x0000000107007836 */ /* 0x000fca0000000000 */
[----:B------:R-:W-:-:S04]  /*5e30*/  ISETP.NE.AND P1, PT, R0, 0x5, PT ;  /* 0x000000050000780c */ /* 0x000fc80003f25270 */
[----:B0-----:R-:W-:Y:S02]  /*5e40*/  SEL R4, RZ, 0x1, P1 ;  /* 0x00000001ff047807 */ /* 0x001fe40000800000 */
[----:B------:R-:W-:Y:S02]  /*5e50*/  SEL R3, R0, RZ, P1 ;  /* 0x000000ff00037207 */ /* 0x000fe40000800000 */
[----:B------:R-:W-:Y:S01]  /*5e60*/  LOP3.LUT R0, R11, R4, RZ, 0x3c, !PT ;  /* 0x000000040b007212 */ /* 0x000fe200078e3cff */
[----:B-1----:R-:W-:Y:S06]  /*5e70*/  @!P0 BRA `(.L_x_123) ;  /* 0x0000000000d88947 */ /* 0x002fec0003800000 */
.L_x_135:
[----:B------:R-:W-:Y:S01]  /*5e80*/  IMAD R3, R3, 0x8, R2 ;  /* 0x0000000803037824 */ /* 0x000fe200078e0202 */
[----:B------:R-:W-:-:S07]  /*5e90*/  SHF.L.U32 R0, R0, 0x1f, RZ ;  /* 0x0000001f00007819 */ /* 0x000fce00000006ff */
.L_x_124:
[----:B-1----:R1:W2:Y:S02]  /*5ea0*/  SYNCS.PHASECHK.TRANS64.TRYWAIT P0, [R3+URZ], R0 ;  /* 0x00000000030075a7 */ /* 0x0022a4000800017f */
[----:B--2---:R-:W-:Y:S05]  /*5eb0*/  @!P0 NANOSLEEP.SYNCS 0x989680 ;  /* 0x009896800000895d */ /* 0x004fea0003900000 */
[----:B------:R-:W2:Y:S02]  /*5ec0*/  @!P0 SYNCS.PHASECHK.TRANS64 P0, [R3+URZ], R0 ;  /* 0x00000000030085a7 */ /* 0x000ea4000800007f */
[----:B--2---:R-:W-:Y:S05]  /*5ed0*/  @!P0 BRA `(.L_x_124) ;  /* 0xfffffffc00f08947 */ /* 0x004fea000383ffff */
.L_x_118:
[----:B------:R-:W-:Y:S05]  /*5ee0*/  BSYNC B0 ;  /* 0x0000000000007941 */ /* 0x000fea0003800000 */
.L_x_117:
[----:B------:R-:W-:Y:S05]  /*5ef0*/  EXIT ;  /* 0x000000000000794d */ /* 0x000fea0003800000 */
.L_x_21:
[----:B---3--:R3:W4:Y:S02]  /*5f00*/  SYNCS.PHASECHK.TRANS64.TRYWAIT P1, [R3+URZ], R0 ;  /* 0x00000000030075a7 */ /* 0x008724000802017f */
[----:B----4-:R-:W-:Y:S05]  /*5f10*/  @!P1 NANOSLEEP.SYNCS 0x989680 ;  /* 0x009896800000995d */ /* 0x010fea0003900000 */
[----:B------:R-:W4:Y:S02]  /*5f20*/  @!P1 SYNCS.PHASECHK.TRANS64 P1, [R3+URZ], R0 ;  /* 0x00000000030095a7 */ /* 0x000f24000802007f */
[----:B----4-:R-:W-:Y:S05]  /*5f30*/  @!P1 BRA `(.L_x_21) ;  /* 0xfffffffc00f09947 */ /* 0x010fea000383ffff */
[----:B------:R-:W-:Y:S05]  /*5f40*/  BRA `(.L_x_20) ;  /* 0xffffffb4005c7947 */ /* 0x000fea000383ffff */
.L_x_26:
[----:B-1----:R1:W2:Y:S02]  /*5f50*/  SYNCS.PHASECHK.TRANS64.TRYWAIT P1, [R5+URZ], R4 ;  /* 0x00000004050075a7 */ /* 0x0022a4000802017f */
[----:B--2---:R-:W-:Y:S05]  /*5f60*/  @!P1 NANOSLEEP.SYNCS 0x989680 ;  /* 0x009896800000995d */ /* 0x004fea0003900000 */
[----:B------:R-:W2:Y:S02]  /*5f70*/  @!P1 SYNCS.PHASECHK.TRANS64 P1, [R5+URZ], R4 ;  /* 0x00000004050095a7 */ /* 0x000ea4000802007f */
[----:B--2---:R-:W-:Y:S05]  /*5f80*/  @!P1 BRA `(.L_x_26) ;  /* 0xfffffffc00f09947 */ /* 0x004fea000383ffff */
[----:B------:R-:W-:Y:S05]  /*5f90*/  BRA `(.L_x_25) ;  /* 0xffffffb8004c7947 */ /* 0x000fea000383ffff */
.L_x_105:
[----:B------:R-:W-:Y:S01]  /*5fa0*/  BSSY B1, `(.L_x_125) ;  /* 0x0000006000017945 */ /* 0x000fe20003800000 */
[----:B------:R-:W-:-:S07]  /*5fb0*/  IMAD.MOV.U32 R15, RZ, RZ, -0x1 ;  /* 0xffffffffff0f7424 */ /* 0x000fce00078e00ff */
[----:B------:R-:W-:Y:S05]  /*5fc0*/  WARPSYNC.COLLECTIVE R15, `(.L_x_126) ;  /* 0x000000000f0c7348 */ /* 0x000fea0003c00000 */
[----:B------:R-:W-:Y:S02]  /*5fd0*/  ELECT P6, UR62, PT ;  /* 0x00000000003e782f */ /* 0x000fe400038c0000 */
[----:B------:R-:W-:Y:S01]  /*5fe0*/  MOV R14, UR62 ;  /* 0x0000003e000e7c02 */ /* 0x000fe20008000f00 */
[----:B------:R-:W-:Y:S10]  /*5ff0*/  ENDCOLLECTIVE ;  /* 0x000000000000791b */ /* 0x000ff40003800000 */
.L_x_126:
[----:B------:R-:W-:Y:S05]  /*6000*/  BSYNC B1 ;  /* 0x0000000000017941 */ /* 0x000fea0003800000 */
.L_x_125:
[----:B------:R-:W-:Y:S05]  /*6010*/  BRA `(.L_x_127) ;  /* 0xfffffff000147947 */ /* 0x000fea000383ffff */
.L_x_108:
[----:B0-----:R0:W1:Y:S02]  /*6020*/  SYNCS.PHASECHK.TRANS64.TRYWAIT P0, [R20+URZ+0x28], R7 ;  /* 0x00002807140075a7 */ /* 0x001064000800017f */
[----:B-1----:R-:W-:Y:S05]  /*6030*/  @!P0 NANOSLEEP.SYNCS 0x989680 ;  /* 0x009896800000895d */ /* 0x002fea0003900000 */
[----:B------:R-:W1:Y:S02]  /*6040*/  @!P0 SYNCS.PHASECHK.TRANS64 P0, [R20+URZ+0x28], R7 ;  /* 0x00002807140085a7 */ /* 0x000e64000800007f */
[----:B-1----:R-:W-:Y:S05]  /*6050*/  @!P0 BRA `(.L_x_108) ;  /* 0xfffffffc00f08947 */ /* 0x002fea000383ffff */
[----:B------:R-:W-:Y:S05]  /*6060*/  BRA `(.L_x_128) ;  /* 0xfffffff000547947 */ /* 0x000fea000383ffff */
.L_x_116:
[----:B------:R-:W-:Y:S01]  /*6070*/  BSSY B0, `(.L_x_129) ;  /* 0x0000006000007945 */ /* 0x000fe20003800000 */
[----:B------:R-:W-:-:S07]  /*6080*/  IMAD.MOV.U32 R15, RZ, RZ, -0x1 ;  /* 0xffffffffff0f7424 */ /* 0x000fce00078e00ff */
[----:B------:R-:W-:Y:S05]  /*6090*/  WARPSYNC.COLLECTIVE R15, `(.L_x_130) ;  /* 0x000000000f0c7348 */ /* 0x000fea0003c00000 */
[----:B------:R-:W-:Y:S02]  /*60a0*/  ELECT P6, UR62, PT ;  /* 0x00000000003e782f */ /* 0x000fe400038c0000 */
[----:B------:R-:W-:Y:S01]  /*60b0*/  MOV R14, UR62 ;  /* 0x0000003e000e7c02 */ /* 0x000fe20008000f00 */
[----:B------:R-:W-:Y:S10]  /*60c0*/  ENDCOLLECTIVE ;  /* 0x000000000000791b */ /* 0x000ff40003800000 */
.L_x_130:
[----:B------:R-:W-:Y:S05]  /*60d0*/  BSYNC B0 ;  /* 0x0000000000007941 */ /* 0x000fea0003800000 */
.L_x_129:
[----:B------:R-:W-:Y:S05]  /*60e0*/  BRA `(.L_x_131) ;  /* 0xfffffff800ac7947 */ /* 0x000fea000383ffff */
.L_x_120:
[----:B0-----:R0:W1:Y:S02]  /*60f0*/  SYNCS.PHASECHK.TRANS64.TRYWAIT P0, [R7+URZ], R4 ;  /* 0x00000004070075a7 */ /* 0x001064000800017f */
[----:B-1----:R-:W-:Y:S05]  /*6100*/  @!P0 NANOSLEEP.SYNCS 0x989680 ;  /* 0x009896800000895d */ /* 0x002fea0003900000 */
[----:B------:R-:W1:Y:S02]  /*6110*/  @!P0 SYNCS.PHASECHK.TRANS64 P0, [R7+URZ], R4 ;  /* 0x00000004070085a7 */ /* 0x000e64000800007f */
[----:B-1----:R-:W-:Y:S05]  /*6120*/  @!P0 BRA `(.L_x_120) ;  /* 0xfffffffc00f08947 */ /* 0x002fea000383ffff */
[----:B------:R-:W-:Y:S05]  /*6130*/  BRA `(.L_x_132) ;  /* 0xfffffff800ec7947 */ /* 0x000fea000383ffff */
.L_x_121:
[----:B0-----:R0:W1:Y:S02]  /*6140*/  SYNCS.PHASECHK.TRANS64.TRYWAIT P0, [R8+URZ], R5 ;  /* 0x00000005080075a7 */ /* 0x001064000800017f */
[----:B-1----:R-:W-:Y:S05]  /*6150*/  @!P0 NANOSLEEP.SYNCS 0x989680 ;  /* 0x009896800000895d */ /* 0x002fea0003900000 */
[----:B------:R-:W1:Y:S02]  /*6160*/  @!P0 SYNCS.PHASECHK.TRANS64 P0, [R8+URZ], R5 ;  /* 0x00000005080085a7 */ /* 0x000e64000800007f */
[----:B-1----:R-:W-:Y:S05]  /*6170*/  @!P0 BRA `(.L_x_121) ;  /* 0xfffffffc00f08947 */ /* 0x002fea000383ffff */
[----:B------:R-:W-:Y:S05]  /*6180*/  BRA `(.L_x_133) ;  /* 0xfffffff800fc7947 */ /* 0x000fea000383ffff */
.L_x_122:
[----:B0-----:R0:W1:Y:S02]  /*6190*/  SYNCS.PHASECHK.TRANS64.TRYWAIT P0, [R9+URZ], R4 ;  /* 0x00000004090075a7 */ /* 0x001064000800017f */
[----:B-1----:R-:W-:Y:S05]  /*61a0*/  @!P0 NANOSLEEP.SYNCS 0x989680 ;  /* 0x009896800000895d */ /* 0x002fea0003900000 */
[----:B------:R-:W1:Y:S02]  /*61b0*/  @!P0 SYNCS.PHASECHK.TRANS64 P0, [R9+URZ], R4 ;  /* 0x00000004090085a7 */ /* 0x000e64000800007f */
[----:B-1----:R-:W-:Y:S05]  /*61c0*/  @!P0 BRA `(.L_x_122) ;  /* 0xfffffffc00f08947 */ /* 0x002fea000383ffff */
[----:B------:R-:W-:Y:S05]  /*61d0*/  BRA `(.L_x_134) ;  /* 0xfffffffc000c7947 */ /* 0x000fea000383ffff */
.L_x_123:
[----:B0-----:R0:W1:Y:S02]  /*61e0*/  SYNCS.PHASECHK.TRANS64.TRYWAIT P0, [R6+URZ], R5 ;  /* 0x00000005060075a7 */ /* 0x001064000800017f */
[----:B-1----:R-:W-:Y:S05]  /*61f0*/  @!P0 NANOSLEEP.SYNCS 0x989680 ;  /* 0x009896800000895d */ /* 0x002fea0003900000 */
[----:B------:R-:W1:Y:S02]  /*6200*/  @!P0 SYNCS.PHASECHK.TRANS64 P0, [R6+URZ], R5 ;  /* 0x00000005060085a7 */ /* 0x000e64000800007f */
[----:B-1----:R-:W-:Y:S05]  /*6210*/  @!P0 BRA `(.L_x_123) ;  /* 0xfffffffc00f08947 */ /* 0x002fea000383ffff */
[----:B------:R-:W-:Y:S05]  /*6220*/  BRA `(.L_x_135) ;  /* 0xfffffffc00147947 */ /* 0x000fea000383ffff */
.L_x_136:
[----:B------:R-:W-:-:S00]  /*6230*/  BRA `(.L_x_136) ;  /* 0xfffffffc00fc7947 */ /* 0x000fc0000383ffff */
[----:B------:R-:W-:-:S00]  /*6240*/  NOP ;  /* 0x0000000000007918 */ /* 0x000fc00000000000 */
        /* <DEDUP_REMOVED lines=11> */
.L_x_137:


//--------------------- .nv.global.init           --------------------------
	.section	.nv.global.init,"aw",@progbits
.nv.global.init:
	.type		$str$22,@object
	.size		$str$22,($str$23 - $str$22)
$str$22:
        /*0000*/ 	.byte	0x6b, 0x5f, 0x74, 0x69, 0x6c, 0x65, 0x5f, 0x63, 0x6f, 0x75, 0x6e, 0x74, 0x20, 0x3e, 0x3d, 0x20
        /*0010*/ 	.byte	0x31, 0x00
	.type		$str$23,@object
	.size		$str$23,(__unnamed_1 - $str$23)
$str$23:
        /*0012*/ 	.byte	0x2f, 0x74, 0x6d, 0x70, 0x2f, 0x63, 0x75, 0x74, 0x6c, 0x61, 0x73, 0x73, 0x5f, 0x73, 0x77, 0x65
        /*0022*/ 	.byte	0x65, 0x70, 0x5f, 0x73, 0x72, 0x63, 0x2f, 0x69, 0x6e, 0x63, 0x6c, 0x75, 0x64, 0x65, 0x2f, 0x63
        /*0032*/ 	.byte	0x75, 0x74, 0x6c, 0x61, 0x73, 0x73, 0x2f, 0x67, 0x65, 0x6d, 0x6d, 0x2f, 0x63, 0x6f, 0x6c, 0x6c
        /*0042*/ 	.byte	0x65, 0x63, 0x74, 0x69, 0x76, 0x65, 0x2f, 0x73, 0x6d, 0x39, 0x30, 0x5f, 0x6d, 0x6d, 0x61, 0x5f
        /*0052*/ 	.byte	0x74, 0x6d, 0x61, 0x5f, 0x67, 0x6d, 0x6d, 0x61, 0x5f, 0x73, 0x73, 0x5f, 0x77, 0x61, 0x72, 0x70
        /*0062*/ 	.byte	0x73, 0x70, 0x65, 0x63, 0x69, 0x61, 0x6c, 0x69, 0x7a, 0x65, 0x64, 0x2e, 0x68, 0x70, 0x70, 0x00
	.type		__unnamed_1,@object
	.size		__unnamed_1,(.L_0 - __unnamed_1)
__unnamed_1:
        /*0072*/ 	.byte	0x76, 0x6f, 0x69, 0x64, 0x20, 0x63, 0x75, 0x74, 0x6c, 0x61, 0x73, 0x73, 0x3a, 0x3a, 0x67, 0x65
        /* <DEDUP_REMOVED lines=177> */
        /*0b92*/ 	.byte	0x74, 0x69, 0x74, 0x79, 0x5d, 0x00
.L_0:


//--------------------- .nv.shared._ZN7cutlass13device_kernelINS_4gemm6kernel13GemmUniversalIN4cute5tupleIJiiiiEEENS1_10collective13CollectiveMmaINS1_34MainloopSm90TmaGmmaWarpSpecializedILi5ENS5_IJNS4_1CILi1EEENSA_ILi2EEESB_EEENS1_35KernelTmaWarpSpecializedCooperativeEEENS5_IJNSA_ILi128EEENSA_ILi64EEENSA_ILi32EEEEEENS_10tfloat32_tENS5_IJlSB_lEEESK_SL_NS4_8TiledMMAINS4_8MMA_AtomIJNS4_4SM904GMMA29MMA_64x64x8_F32TF32TF32_SS_TNILNSP_7ScaleInE1ELSR_1EEEEEENS4_6LayoutINS5_IJSC_SB_SB_EEENS5_IJSB_NSA_ILi0EEESW_EEEEENS5_IJNS4_10UnderscoreESZ_SZ_EEEEENS4_23SM90_TMA_LOAD_MULTICASTENS4_14ComposedLayoutINS4_7SwizzleILi3ELi4ELi3EEENS4_18smem_ptr_flag_bitsILi32EEENSU_INS5_IJNSA_ILi8EEESI_EEENS5_IJSI_SB_EEEEEEEvNS4_8identityENS4_13SM90_TMA_LOADES1C_vS1D_EENS_8epilogue10collective6detail29Sm90TmaWarpSpecializedAdapterINS1H_15DefaultEpilogueISK_SL_SL_NS1G_6thread17LinearCombinationISK_Li1EffLNS1L_9ScaleType4KindE0ELNS_15FloatRoundStyleE2ESK_EENS1_15EpilogueDefaultEEEEEvvEEEEvNT_6ParamsE --------------------------
	.section	.nv.shared._ZN7cutlass13device_kernelINS_4gemm6kernel13GemmUniversalIN4cute5tupleIJiiiiEEENS1_10collective13CollectiveMmaINS1_34MainloopSm90TmaGmmaWarpSpecializedILi5ENS5_IJNS4_1CILi1EEENSA_ILi2EEESB_EEENS1_35KernelTmaWarpSpecializedCooperativeEEENS5_IJNSA_ILi128EEENSA_ILi64EEENSA_ILi32EEEEEENS_10tfloat32_tENS5_IJlSB_lEEESK_SL_NS4_8TiledMMAINS4_8MMA_AtomIJNS4_4SM904GMMA29MMA_64x64x8_F32TF32TF32_SS_TNILNSP_7ScaleInE1ELSR_1EEEEEENS4_6LayoutINS5_IJSC_SB_SB_EEENS5_IJSB_NSA_ILi0EEESW_EEEEENS5_IJNS4_10UnderscoreESZ_SZ_EEEEENS4_23SM90_TMA_LOAD_MULTICASTENS4_14ComposedLayoutINS4_7SwizzleILi3ELi4ELi3EEENS4_18smem_ptr_flag_bitsILi32EEENSU_INS5_IJNSA_ILi8EEESI_EEENS5_IJSI_SB_EEEEEEEvNS4_8identityENS4_13SM90_TMA_LOADES1C_vS1D_EENS_8epilogue10collective6detail29Sm90TmaWarpSpecializedAdapterINS1H_15DefaultEpilogueISK_SL_SL_NS1G_6thread17LinearCombinationISK_Li1EffLNS1L_9ScaleType4KindE0ELNS_15FloatRoundStyleE2ESK_EENS1_15EpilogueDefaultEEEEEvvEEEEvNT_6ParamsE,"aw",@nobits
	.sectionflags	@""
	.align	16
	.zero		1024


//--------------------- .nv.shared.reserved.0     --------------------------
	.section	.nv.shared.reserved.0,"aw",@nobits
	.weak		__nv_reservedSMEM_offset_0_alias
	.size		__nv_reservedSMEM_offset_0_alias, 0, 0
	.other		__nv_reservedSMEM_offset_0_alias,@"STO_CUDA_RESERVED_SHARED STV_DEFAULT"
__nv_reservedSMEM_offset_0_alias:
	.zero		0


//--------------------- .nv.global                --------------------------
	.section	.nv.global,"aw",@nobits
.nv.global:
	.type		_ZN39_INTERNAL_3ddcb441_4_k_cu_b91bb7d1_63704cute1_E,@object
	.size		_ZN39_INTERNAL_3ddcb441_4_k_cu_b91bb7d1_63704cute1_E,(_ZN39_INTERNAL_3ddcb441_4_k_cu_b91bb7d1_63704cuda3std3__45__cpo6cbeginE - _ZN39_INTERNAL_3ddcb441_4_k_cu_b91bb7d1_63704cute1_E)
_ZN39_INTERNAL_3ddcb441_4_k_cu_b91bb7d1_63704cute1_E:
	.zero		1
	.type		_ZN39_INTERNAL_3ddcb441_4_k_cu_b91bb7d1_63704cuda3std3__45__cpo6cbeginE,@object
	.size		_ZN39_INTERNAL_3ddcb441_4_k_cu_b91bb7d1_63704cuda3std3__45__cpo6cbeginE,(_ZN39_INTERNAL_3ddcb441_4_k_cu_b91bb7d1_63704cuda3std3__48in_placeE - _ZN39_INTERNAL_3ddcb441_4_k_cu_b91bb7d1_63704cuda3std3__45__cpo6cbeginE)
_ZN39_INTERNAL_3ddcb441_4_k_cu_b91bb7d1_63704cuda3std3__45__cpo6cbeginE:
	.zero		1
	.type		_ZN39_INTERNAL_3ddcb441_4_k_cu_b91bb7d1_63704cuda3std3__48in_placeE,@object
	.size		_ZN39_INTERNAL_3ddcb441_4_k_cu_b91bb7d1_63704cuda3std3__48in_placeE,(_ZN39_INTERNAL_3ddcb441_4_k_cu_b91bb7d1_63704cuda3std6ranges3__45__cpo9iter_moveE - _ZN39_INTERNAL_3ddcb441_4_k_cu_b91bb7d1_63704cuda3std3__48in_placeE)
_ZN39_INTERNAL_3ddcb441_4_k_cu_b91bb7d1_63704cuda3std3__48in_placeE:
	.zero		1
	.type		_ZN39_INTERNAL_3ddcb441_4_k_cu_b91bb7d1_63704cuda3std6ranges3__45__cpo9iter_moveE,@object
	.size		_ZN39_INTERNAL_3ddcb441_4_k_cu_b91bb7d1_63704cuda3std6ranges3__45__cpo9iter_moveE,(_ZN39_INTERNAL_3ddcb441_4_k_cu_b91bb7d1_63704cuda3std3__45__cpo5beginE - _ZN39_INTERNAL_3ddcb441_4_k_cu_b91bb7d1_63704cuda3std6ranges3__45__cpo9iter_moveE)
_ZN39_INTERNAL_3ddcb441_4_k_cu_b91bb7d1_63704cuda3std6ranges3__45__cpo9iter_moveE:
	.zero		1
	.type		_ZN39_INTERNAL_3ddcb441_4_k_cu_b91bb7d1_63704cuda3std3__45__cpo5beginE,@object
	.size		_ZN39_INTERNAL_3ddcb441_4_k_cu_b91bb7d1_63704cuda3std3__45__cpo5beginE,(_ZN39_INTERNAL_3ddcb441_4_k_cu_b91bb7d1_63704cuda3std3__441_GLOBAL__N__3ddcb441_4_k_cu_b91bb7d1_63706ignoreE - _ZN39_INTERNAL_3ddcb441_4_k_cu_b91bb7d1_63704cuda3std3__45__cpo5beginE)
_ZN39_INTERNAL_3ddcb441_4_k_cu_b91bb7d1_63704cuda3std3__45__cpo5beginE:
	.zero		1
	.type		_ZN39_INTERNAL_3ddcb441_4_k_cu_b91bb7d1_63704cuda3std3__441_GLOBAL__N__3ddcb441_4_k_cu_b91bb7d1_63706ignoreE,@object
	.size		_ZN39_INTERNAL_3ddcb441_4_k_cu_b91bb7d1_63704cuda3std3__441_GLOBAL__N__3ddcb441_4_k_cu_b91bb7d1_63706ignoreE,(_ZN39_INTERNAL_3ddcb441_4_k_cu_b91bb7d1_63704cute7productE - _ZN39_INTERNAL_3ddcb441_4_k_cu_b91bb7d1_63704cuda3std3__441_GLOBAL__N__3ddcb441_4_k_cu_b91bb7d1_63706ignoreE)
_ZN39_INTERNAL_3ddcb441_4_k_cu_b91bb7d1_63704cuda3std3__441_GLOBAL__N__3ddcb441_4_k_cu_b91bb7d1_63706ignoreE:
	.zero		1
	.type		_ZN39_INTERNAL_3ddcb441_4_k_cu_b91bb7d1_63704cute7productE,@object
	.size		_ZN39_INTERNAL_3ddcb441_4_k_cu_b91bb7d1_63704cute7productE,(_ZN39_INTERNAL_3ddcb441_4_k_cu_b91bb7d1_63704cuda3std3__45__cpo3endE - _ZN39_INTERNAL_3ddcb441_4_k_cu_b91bb7d1_63704cute7productE)
_ZN39_INTERNAL_3ddcb441_4_k_cu_b91bb7d1_63704cute7productE:
	.zero		1
	.type		_ZN39_INTERNAL_3ddcb441_4_k_cu_b91bb7d1_63704cuda3std3__45__cpo3endE,@object
	.size		_ZN39_INTERNAL_3ddcb441_4_k_cu_b91bb7d1_63704cuda3std3__45__cpo3endE,(_ZN39_INTERNAL_3ddcb441_4_k_cu_b91bb7d1_63704cuda3std3__419piecewise_constructE - _ZN39_INTERNAL_3ddcb441_4_k_cu_b91bb7d1_63704cuda3std3__45__cpo3endE)
_ZN39_INTERNAL_3ddcb441_4_k_cu_b91bb7d1_63704cuda3std3__45__cpo3endE:
	.zero		1
	.type		_ZN39_INTERNAL_3ddcb441_4_k_cu_b91bb7d1_63704cuda3std3__419piecewise_constructE,@object
	.size		_ZN39_INTERNAL_3ddcb441_4_k_cu_b91bb7d1_63704cuda3std3__419piecewise_constructE,(_ZN39_INTERNAL_3ddcb441_4_k_cu_b91bb7d1_63704cuda3std3__45__cpo4cendE - _ZN39_INTERNAL_3ddcb441_4_k_cu_b91bb7d1_63704cuda3std3__419piecewise_constructE)
_ZN39_INTERNAL_3ddcb441_4_k_cu_b91bb7d1_63704cuda3std3__419piecewise_constructE:
	.zero		1
	.type		_ZN39_INTERNAL_3ddcb441_4_k_cu_b91bb7d1_63704cuda3std3__45__cpo4cendE,@object
	.size		_ZN39_INTERNAL_3ddcb441_4_k_cu_b91bb7d1_63704cuda3std3__45__cpo4cendE,(_ZN39_INTERNAL_3ddcb441_4_k_cu_b91bb7d1_63704cuda3std6ranges3__45__cpo4swapE - _ZN39_INTERNAL_3ddcb441_4_k_cu_b91bb7d1_63704cuda3std3__45__cpo4cendE)
_ZN39_INTERNAL_3ddcb441_4_k_cu_b91bb7d1_63704cuda3std3__45__cpo4cendE:
	.zero		1
	.type		_ZN39_INTERNAL_3ddcb441_4_k_cu_b91bb7d1_63704cuda3std6ranges3__45__cpo4swapE,@object
	.size		_ZN39_INTERNAL_3ddcb441_4_k_cu_b91bb7d1_63704cuda3std6ranges3__45__cpo4swapE,(.L_8 - _ZN39_INTERNAL_3ddcb441_4_k_cu_b91bb7d1_63704cuda3std6ranges3__45__cpo4swapE)
_ZN39_INTERNAL_3ddcb441_4_k_cu_b91bb7d1_63704cuda3std6ranges3__45__cpo4swapE:
	.zero		1
.L_8:


//--------------------- .nv.constant0._ZN7cutlass13device_kernelINS_4gemm6kernel13GemmUniversalIN4cute5tupleIJiiiiEEENS1_10collective13CollectiveMmaINS1_34MainloopSm90TmaGmmaWarpSpecializedILi5ENS5_IJNS4_1CILi1EEENSA_ILi2EEESB_EEENS1_35KernelTmaWarpSpecializedCooperativeEEENS5_IJNSA_ILi128EEENSA_ILi64EEENSA_ILi32EEEEEENS_10tfloat32_tENS5_IJlSB_lEEESK_SL_NS4_8TiledMMAINS4_8MMA_AtomIJNS4_4SM904GMMA29MMA_64x64x8_F32TF32TF32_SS_TNILNSP_7ScaleInE1ELSR_1EEEEEENS4_6LayoutINS5_IJSC_SB_SB_EEENS5_IJSB_NSA_ILi0EEESW_EEEEENS5_IJNS4_10UnderscoreESZ_SZ_EEEEENS4_23SM90_TMA_LOAD_MULTICASTENS4_14ComposedLayoutINS4_7SwizzleILi3ELi4ELi3EEENS4_18smem_ptr_flag_bitsILi32EEENSU_INS5_IJNSA_ILi8EEESI_EEENS5_IJSI_SB_EEEEEEEvNS4_8identityENS4_13SM90_TMA_LOADES1C_vS1D_EENS_8epilogue10collective6detail29Sm90TmaWarpSpecializedAdapterINS1H_15DefaultEpilogueISK_SL_SL_NS1G_6thread17LinearCombinationISK_Li1EffLNS1L_9ScaleType4KindE0ELNS_15FloatRoundStyleE2ESK_EENS1_15EpilogueDefaultEEEEEvvEEEEvNT_6ParamsE --------------------------
	.section	.nv.constant0._ZN7cutlass13device_kernelINS_4gemm6kernel13GemmUniversalIN4cute5tupleIJiiiiEEENS1_10collective13CollectiveMmaINS1_34MainloopSm90TmaGmmaWarpSpecializedILi5ENS5_IJNS4_1CILi1EEENSA_ILi2EEESB_EEENS1_35KernelTmaWarpSpecializedCooperativeEEENS5_IJNSA_ILi128EEENSA_ILi64EEENSA_ILi32EEEEEENS_10tfloat32_tENS5_IJlSB_lEEESK_SL_NS4_8TiledMMAINS4_8MMA_AtomIJNS4_4SM904GMMA29MMA_64x64x8_F32TF32TF32_SS_TNILNSP_7ScaleInE1ELSR_1EEEEEENS4_6LayoutINS5_IJSC_SB_SB_EEENS5_IJSB_NSA_ILi0EEESW_EEEEENS5_IJNS4_10UnderscoreESZ_SZ_EEEEENS4_23SM90_TMA_LOAD_MULTICASTENS4_14ComposedLayoutINS4_7SwizzleILi3ELi4ELi3EEENS4_18smem_ptr_flag_bitsILi32EEENSU_INS5_IJNSA_ILi8EEESI_EEENS5_IJSI_SB_EEEEEEEvNS4_8identityENS4_13SM90_TMA_LOADES1C_vS1D_EENS_8epilogue10collective6detail29Sm90TmaWarpSpecializedAdapterINS1H_15DefaultEpilogueISK_SL_SL_NS1G_6thread17LinearCombinationISK_Li1EffLNS1L_9ScaleType4KindE0ELNS_15FloatRoundStyleE2ESK_EENS1_15EpilogueDefaultEEEEEvvEEEEvNT_6ParamsE,"a",@progbits
	.sectionflags	@""
	.align	4
.nv.constant0._ZN7cutlass13device_kernelINS_4gemm6kernel13GemmUniversalIN4cute5tupleIJiiiiEEENS1_10collective13CollectiveMmaINS1_34MainloopSm90TmaGmmaWarpSpecializedILi5ENS5_IJNS4_1CILi1EEENSA_ILi2EEESB_EEENS1_35KernelTmaWarpSpecializedCooperativeEEENS5_IJNSA_ILi128EEENSA_ILi64EEENSA_ILi32EEEEEENS_10tfloat32_tENS5_IJlSB_lEEESK_SL_NS4_8TiledMMAINS4_8MMA_AtomIJNS4_4SM904GMMA29MMA_64x64x8_F32TF32TF32_SS_TNILNSP_7ScaleInE1ELSR_1EEEEEENS4_6LayoutINS5_IJSC_SB_SB_EEENS5_IJSB_NSA_ILi0EEESW_EEEEENS5_IJNS4_10UnderscoreESZ_SZ_EEEEENS4_23SM90_TMA_LOAD_MULTICASTENS4_14ComposedLayoutINS4_7SwizzleILi3ELi4ELi3EEENS4_18smem_ptr_flag_bitsILi32EEENSU_INS5_IJNSA_ILi8EEESI_EEENS5_IJSI_SB_EEEEEEEvNS4_8identityENS4_13SM90_TMA_LOADES1C_vS1D_EENS_8epilogue10collective6detail29Sm90TmaWarpSpecializedAdapterINS1H_15DefaultEpilogueISK_SL_SL_NS1G_6thread17LinearCombinationISK_Li1EffLNS1L_9ScaleType4KindE0ELNS_15FloatRoundStyleE2ESK_EENS1_15EpilogueDefaultEEEEEvvEEEEvNT_6ParamsE:
	.zero		1664


//--------------------- SYMBOLS --------------------------

	.type		.nv.reservedSmem.offset0,@object
	.size		.nv.reservedSmem.offset0,0x4
	.type		__assertfail,@function
